// auto-generated by cutlass_sweep.gemm — config: {"arch": "sm_100", "cluster_m": 4, "cluster_n": 1, "dtype": "fp32", "dtype_b": "fp32", "layout": "nt", "stages": 0, "tile_k": 128, "tile_m": 128, "tile_n": 128}
#include "cutlass/cutlass.h"
#include "cutlass/gemm/collective/collective_builder.hpp"
#include "cutlass/gemm/device/gemm_universal_adapter.h"
#include "cutlass/gemm/kernel/gemm_universal.hpp"
#include "cutlass/epilogue/collective/collective_builder.hpp"

using ElemA = float;
using ElemB = float;
using ElemCD = float;
using Acc  = float;
using TileShape    = cute::Shape<cute::_128, cute::_128, cute::_128>;
using ClusterShape = cute::Shape<cute::_4, cute::_1, cute::_1>;

using CollectiveEpilogue = typename cutlass::epilogue::collective::CollectiveBuilder<
    cutlass::arch::Sm100, cutlass::arch::OpClassTensorOp,
    TileShape, ClusterShape,
    cutlass::epilogue::collective::EpilogueTileAuto,
    Acc, Acc,
    ElemCD, cutlass::layout::RowMajor, 128 / cutlass::sizeof_bits<ElemCD>::value,
    ElemCD, cutlass::layout::RowMajor, 128 / cutlass::sizeof_bits<ElemCD>::value,
    cutlass::epilogue::collective::EpilogueScheduleAuto
  >::CollectiveOp;

using CollectiveMainloop = typename cutlass::gemm::collective::CollectiveBuilder<
    cutlass::arch::Sm100, cutlass::arch::OpClassTensorOp,
    ElemA, cutlass::layout::RowMajor, 128 / cutlass::sizeof_bits<ElemA>::value,
    ElemB, cutlass::layout::ColumnMajor, 128 / cutlass::sizeof_bits<ElemB>::value,
    Acc,
    TileShape, ClusterShape,
    cutlass::gemm::collective::StageCountAutoCarveout<static_cast<int>(sizeof(typename CollectiveEpilogue::SharedStorage))>,
    cutlass::gemm::collective::KernelScheduleAuto
  >::CollectiveOp;

using GemmKernel = cutlass::gemm::kernel::GemmUniversal<
    cute::Shape<int,int,int,int>,
    CollectiveMainloop,
    CollectiveEpilogue
>;
using Gemm = cutlass::gemm::device::GemmUniversalAdapter<GemmKernel>;

// Force the device kernel symbol into the cubin without needing a host main.
auto* _anchor = &cutlass::device_kernel<GemmKernel>;


// ===== COMPILED SASS (sm_100a) =====

	.target	sm_100a

	.elftype	@"ET_EXEC"


//--------------------- .note.nv.tkinfo           --------------------------
	.section	.note.nv.tkinfo,"",@"SHT_NOTE"
	.sectionflags	@"SHF_NOTE_NV_TKINFO"
	.tkinfo
        /*0018*/ 	.word	0x00000002
        /*0030*/ 	.string	""
        /*0030*/ 	.string	"ptxas"
        /*0030*/ 	.string	"Cuda compilation tools, release 13.0, V13.0.88"
        /*0030*/ 	.string	"Build cuda_13.0.r13.0/compiler.36424714_0"
        /*0030*/ 	.string	"-arch sm_100a -m 64 "



//--------------------- .note.nv.cuinfo           --------------------------
	.section	.note.nv.cuinfo,"",@"SHT_NOTE"
	.sectionflags	@"SHF_NOTE_NV_CUINFO"
        /*0018*/ 	.short	0x0002
        /*001a*/ 	.short	0x0064
        /*001c*/ 	.short	0x0082
	.zero		2


//--------------------- .nv.info                  --------------------------
	.section	.nv.info,"",@"SHT_CUDA_INFO"
	.align	4


	//----- nvinfo : EIATTR_REGCOUNT
	.align		4
        /*0000*/ 	.byte	0x04, 0x2f
        /*0002*/ 	.short	(.L_19 - .L_18)
	.align		4
.L_18:
        /*0004*/ 	.word	index@(_ZN7cutlass13device_kernelINS_4gemm6kernel13GemmUniversalIN4cute5tupleIJiiiiEEENS1_10collective13CollectiveMmaINS1_35MainloopSm100TmaUmmaWarpSpecializedILi3ELi2ELi4ENS5_IJNS4_1CILi4EEENSA_ILi1EEESC_EEEEENS5_IJNSA_ILi128EEESF_SF_EEEfNS5_IJlSC_lEEEfSH_NS4_8TiledMMAINS4_8MMA_AtomIJNS4_23SM100_MMA_TF32_2x1SM_SSINS_10tfloat32_tESL_fLi128ELi128ELNS4_4UMMA5MajorE0ELSN_0ELNSM_7ScaleInE0ELSO_0EEEEEENS4_6LayoutINS5_IJSC_SC_SC_EEENS5_IJNSA_ILi0EEEST_ST_EEEEENS5_IJNS4_10UnderscoreESW_SW_EEEEENS4_18SM100_TMA_2SM_LOADENS4_14ComposedLayoutINS4_7SwizzleILi3ELi4ELi3EEENS4_18smem_ptr_flag_bitsILi32EEENSR_INS5_IJNSA_ILi8EEENSA_ILi32EEEEEENS5_IJS16_SC_EEEEEEEvNS4_8identityENS4_28SM100_TMA_2SM_LOAD_MULTICASTES1A_vS1B_EENS_8epilogue10collective18CollectiveEpilogueINS1E_23Sm100TmaWarpSpecializedILi4ELi2ELi16ELb1ELb0EEEJNS5_IJNSA_ILi64EEESF_SF_EEENS5_IJNSR_IS1J_SC_EENSR_INS5_IJNSA_ILi16EEENSA_ILi2EEEEEENS5_IJSC_S1J_EEEEEEEEfSH_fSH_NS1E_6fusion15FusionCallbacksIS1I_NS1S_17LinearCombinationIffffLNS_15FloatRoundStyleE2EEES1K_S1R_JEEENS4_5SM1004TMEM4LOAD26SM100_TMEM_LOAD_32dp32b16xENS4_13SM90_TMA_LOADENS10_INS11_ILi2ELi4ELi3EEES14_NSR_INS5_IJS15_S1M_EEENS5_IJS1M_SC_EEEEEEENS4_39AutoVectorizingCopyWithAssumedAlignmentILi128EEENS4_14SM90_TMA_STOREES27_S29_S29_EEEvvEEEEvNT_6ParamsE)
        /*0008*/ 	.word	0x0000004c


	//----- nvinfo : EIATTR_FRAME_SIZE
	.align		4
.L_19:
        /*000c*/ 	.byte	0x04, 0x11
        /*000e*/ 	.short	(.L_21 - .L_20)
	.align		4
.L_20:
        /*0010*/ 	.word	index@($__internal_2_$__cuda_sm10x_tcgen05_guardrail_trap_unallocated_columns_being_dealloced)
        /*0014*/ 	.word	0x00000000


	//----- nvinfo : EIATTR_FRAME_SIZE
	.align		4
.L_21:
        /*0018*/ 	.byte	0x04, 0x11
        /*001a*/ 	.short	(.L_23 - .L_22)
	.align		4
.L_22:
        /*001c*/ 	.word	index@($__internal_1_$__cuda_sm10x_tcgen05_guardrail_trap_phase_invalid_during_alloc)
        /*0020*/ 	.word	0x00000000


	//----- nvinfo : EIATTR_FRAME_SIZE
	.align		4
.L_23:
        /*0024*/ 	.byte	0x04, 0x11
        /*0026*/ 	.short	(.L_25 - .L_24)
	.align		4
.L_24:
        /*0028*/ 	.word	index@($__internal_0_$__cuda_sm10x_tcgen05_guardrail_trap_col_being_dealloced_not_returned_by_alloc)
        /*002c*/ 	.word	0x00000000


	//----- nvinfo : EIATTR_FRAME_SIZE
	.align		4
.L_25:
        /*0030*/ 	.byte	0x04, 0x11
        /*0032*/ 	.short	(.L_27 - .L_26)
	.align		4
.L_26:
        /*0034*/ 	.word	index@(_ZN7cutlass13device_kernelINS_4gemm6kernel13GemmUniversalIN4cute5tupleIJiiiiEEENS1_10collective13CollectiveMmaINS1_35MainloopSm100TmaUmmaWarpSpecializedILi3ELi2ELi4ENS5_IJNS4_1CILi4EEENSA_ILi1EEESC_EEEEENS5_IJNSA_ILi128EEESF_SF_EEEfNS5_IJlSC_lEEEfSH_NS4_8TiledMMAINS4_8MMA_AtomIJNS4_23SM100_MMA_TF32_2x1SM_SSINS_10tfloat32_tESL_fLi128ELi128ELNS4_4UMMA5MajorE0ELSN_0ELNSM_7ScaleInE0ELSO_0EEEEEENS4_6LayoutINS5_IJSC_SC_SC_EEENS5_IJNSA_ILi0EEEST_ST_EEEEENS5_IJNS4_10UnderscoreESW_SW_EEEEENS4_18SM100_TMA_2SM_LOADENS4_14ComposedLayoutINS4_7SwizzleILi3ELi4ELi3EEENS4_18smem_ptr_flag_bitsILi32EEENSR_INS5_IJNSA_ILi8EEENSA_ILi32EEEEEENS5_IJS16_SC_EEEEEEEvNS4_8identityENS4_28SM100_TMA_2SM_LOAD_MULTICASTES1A_vS1B_EENS_8epilogue10collective18CollectiveEpilogueINS1E_23Sm100TmaWarpSpecializedILi4ELi2ELi16ELb1ELb0EEEJNS5_IJNSA_ILi64EEESF_SF_EEENS5_IJNSR_IS1J_SC_EENSR_INS5_IJNSA_ILi16EEENSA_ILi2EEEEEENS5_IJSC_S1J_EEEEEEEEfSH_fSH_NS1E_6fusion15FusionCallbacksIS1I_NS1S_17LinearCombinationIffffLNS_15FloatRoundStyleE2EEES1K_S1R_JEEENS4_5SM1004TMEM4LOAD26SM100_TMEM_LOAD_32dp32b16xENS4_13SM90_TMA_LOADENS10_INS11_ILi2ELi4ELi3EEES14_NSR_INS5_IJS15_S1M_EEENS5_IJS1M_SC_EEEEEEENS4_39AutoVectorizingCopyWithAssumedAlignmentILi128EEENS4_14SM90_TMA_STOREES27_S29_S29_EEEvvEEEEvNT_6ParamsE)
        /*0038*/ 	.word	0x00000000


	//----- nvinfo : EIATTR_MIN_STACK_SIZE
	.align		4
.L_27:
        /*003c*/ 	.byte	0x04, 0x12
        /*003e*/ 	.short	(.L_29 - .L_28)
	.align		4
.L_28:
        /*0040*/ 	.word	index@(_ZN7cutlass13device_kernelINS_4gemm6kernel13GemmUniversalIN4cute5tupleIJiiiiEEENS1_10collective13CollectiveMmaINS1_35MainloopSm100TmaUmmaWarpSpecializedILi3ELi2ELi4ENS5_IJNS4_1CILi4EEENSA_ILi1EEESC_EEEEENS5_IJNSA_ILi128EEESF_SF_EEEfNS5_IJlSC_lEEEfSH_NS4_8TiledMMAINS4_8MMA_AtomIJNS4_23SM100_MMA_TF32_2x1SM_SSINS_10tfloat32_tESL_fLi128ELi128ELNS4_4UMMA5MajorE0ELSN_0ELNSM_7ScaleInE0ELSO_0EEEEEENS4_6LayoutINS5_IJSC_SC_SC_EEENS5_IJNSA_ILi0EEEST_ST_EEEEENS5_IJNS4_10UnderscoreESW_SW_EEEEENS4_18SM100_TMA_2SM_LOADENS4_14ComposedLayoutINS4_7SwizzleILi3ELi4ELi3EEENS4_18smem_ptr_flag_bitsILi32EEENSR_INS5_IJNSA_ILi8EEENSA_ILi32EEEEEENS5_IJS16_SC_EEEEEEEvNS4_8identityENS4_28SM100_TMA_2SM_LOAD_MULTICASTES1A_vS1B_EENS_8epilogue10collective18CollectiveEpilogueINS1E_23Sm100TmaWarpSpecializedILi4ELi2ELi16ELb1ELb0EEEJNS5_IJNSA_ILi64EEESF_SF_EEENS5_IJNSR_IS1J_SC_EENSR_INS5_IJNSA_ILi16EEENSA_ILi2EEEEEENS5_IJSC_S1J_EEEEEEEEfSH_fSH_NS1E_6fusion15FusionCallbacksIS1I_NS1S_17LinearCombinationIffffLNS_15FloatRoundStyleE2EEES1K_S1R_JEEENS4_5SM1004TMEM4LOAD26SM100_TMEM_LOAD_32dp32b16xENS4_13SM90_TMA_LOADENS10_INS11_ILi2ELi4ELi3EEES14_NSR_INS5_IJS15_S1M_EEENS5_IJS1M_SC_EEEEEEENS4_39AutoVectorizingCopyWithAssumedAlignmentILi128EEENS4_14SM90_TMA_STOREES27_S29_S29_EEEvvEEEEvNT_6ParamsE)
        /*0044*/ 	.word	0x00000000
.L_29:


//--------------------- .nv.compat                --------------------------
	.section	.nv.compat,"",@"SHT_CUDA_COMPAT_INFO"
	.align	4
        /*0000*/ 	.byte	0x02, 0x09, 0x01, 0x00, 0x02, 0x02, 0x02, 0x00, 0x02, 0x05, 0x05, 0x00, 0x03, 0x07, 0x01, 0x01
        /*0010*/ 	.byte	0x02, 0x03, 0x01, 0x00, 0x02, 0x06, 0x01, 0x00, 0x04, 0x0b, 0x08, 0x00, 0x09, 0x00, 0x00, 0x00
        /*0020*/ 	.byte	0x00, 0x00, 0x00, 0x00


//--------------------- .nv.info._ZN7cutlass13device_kernelINS_4gemm6kernel13GemmUniversalIN4cute5tupleIJiiiiEEENS1_10collective13CollectiveMmaINS1_35MainloopSm100TmaUmmaWarpSpecializedILi3ELi2ELi4ENS5_IJNS4_1CILi4EEENSA_ILi1EEESC_EEEEENS5_IJNSA_ILi128EEESF_SF_EEEfNS5_IJlSC_lEEEfSH_NS4_8TiledMMAINS4_8MMA_AtomIJNS4_23SM100_MMA_TF32_2x1SM_SSINS_10tfloat32_tESL_fLi128ELi128ELNS4_4UMMA5MajorE0ELSN_0ELNSM_7ScaleInE0ELSO_0EEEEEENS4_6LayoutINS5_IJSC_SC_SC_EEENS5_IJNSA_ILi0EEEST_ST_EEEEENS5_IJNS4_10UnderscoreESW_SW_EEEEENS4_18SM100_TMA_2SM_LOADENS4_14ComposedLayoutINS4_7SwizzleILi3ELi4ELi3EEENS4_18smem_ptr_flag_bitsILi32EEENSR_INS5_IJNSA_ILi8EEENSA_ILi32EEEEEENS5_IJS16_SC_EEEEEEEvNS4_8identityENS4_28SM100_TMA_2SM_LOAD_MULTICASTES1A_vS1B_EENS_8epilogue10collective18CollectiveEpilogueINS1E_23Sm100TmaWarpSpecializedILi4ELi2ELi16ELb1ELb0EEEJNS5_IJNSA_ILi64EEESF_SF_EEENS5_IJNSR_IS1J_SC_EENSR_INS5_IJNSA_ILi16EEENSA_ILi2EEEEEENS5_IJSC_S1J_EEEEEEEEfSH_fSH_NS1E_6fusion15FusionCallbacksIS1I_NS1S_17LinearCombinationIffffLNS_15FloatRoundStyleE2EEES1K_S1R_JEEENS4_5SM1004TMEM4LOAD26SM100_TMEM_LOAD_32dp32b16xENS4_13SM90_TMA_LOADENS10_INS11_ILi2ELi4ELi3EEES14_NSR_INS5_IJS15_S1M_EEENS5_IJS1M_SC_EEEEEEENS4_39AutoVectorizingCopyWithAssumedAlignmentILi128EEENS4_14SM90_TMA_STOREES27_S29_S29_EEEvvEEEEvNT_6ParamsE --------------------------
	.section	.nv.info._ZN7cutlass13device_kernelINS_4gemm6kernel13GemmUniversalIN4cute5tupleIJiiiiEEENS1_10collective13CollectiveMmaINS1_35MainloopSm100TmaUmmaWarpSpecializedILi3ELi2ELi4ENS5_IJNS4_1CILi4EEENSA_ILi1EEESC_EEEEENS5_IJNSA_ILi128EEESF_SF_EEEfNS5_IJlSC_lEEEfSH_NS4_8TiledMMAINS4_8MMA_AtomIJNS4_23SM100_MMA_TF32_2x1SM_SSINS_10tfloat32_tESL_fLi128ELi128ELNS4_4UMMA5MajorE0ELSN_0ELNSM_7ScaleInE0ELSO_0EEEEEENS4_6LayoutINS5_IJSC_SC_SC_EEENS5_IJNSA_ILi0EEEST_ST_EEEEENS5_IJNS4_10UnderscoreESW_SW_EEEEENS4_18SM100_TMA_2SM_LOADENS4_14ComposedLayoutINS4_7SwizzleILi3ELi4ELi3EEENS4_18smem_ptr_flag_bitsILi32EEENSR_INS5_IJNSA_ILi8EEENSA_ILi32EEEEEENS5_IJS16_SC_EEEEEEEvNS4_8identityENS4_28SM100_TMA_2SM_LOAD_MULTICASTES1A_vS1B_EENS_8epilogue10collective18CollectiveEpilogueINS1E_23Sm100TmaWarpSpecializedILi4ELi2ELi16ELb1ELb0EEEJNS5_IJNSA_ILi64EEESF_SF_EEENS5_IJNSR_IS1J_SC_EENSR_INS5_IJNSA_ILi16EEENSA_ILi2EEEEEENS5_IJSC_S1J_EEEEEEEEfSH_fSH_NS1E_6fusion15FusionCallbacksIS1I_NS1S_17LinearCombinationIffffLNS_15FloatRoundStyleE2EEES1K_S1R_JEEENS4_5SM1004TMEM4LOAD26SM100_TMEM_LOAD_32dp32b16xENS4_13SM90_TMA_LOADENS10_INS11_ILi2ELi4ELi3EEES14_NSR_INS5_IJS15_S1M_EEENS5_IJS1M_SC_EEEEEEENS4_39AutoVectorizingCopyWithAssumedAlignmentILi128EEENS4_14SM90_TMA_STOREES27_S29_S29_EEEvvEEEEvNT_6ParamsE,"",@"SHT_CUDA_INFO"
	.sectionflags	@""
	.align	4


	//----- nvinfo : EIATTR_CUDA_API_VERSION
	.align		4
        /*0000*/ 	.byte	0x04, 0x37
        /*0002*/ 	.short	(.L_31 - .L_30)
.L_30:
        /*0004*/ 	.word	0x00000082


	//----- nvinfo : EIATTR_KPARAM_INFO
	.align		4
.L_31:
        /*0008*/ 	.byte	0x04, 0x17
        /*000a*/ 	.short	(.L_33 - .L_32)
.L_32:
        /*000c*/ 	.word	0x00000000
        /*0010*/ 	.short	0x0000
        /*0012*/ 	.short	0x0000
        /*0014*/ 	.byte	0x00, 0xf0, 0x01, 0x20


	//----- nvinfo : EIATTR_AT_ENTRY_FRAGMENTS
	.align		4
.L_33:
        /*0018*/ 	.byte	0x04, 0x4f
        /*001a*/ 	.short	(.L_35 - .L_34)


	//   ....[0]....
.L_34:
        /*001c*/ 	.word	0x00000007


	//----- nvinfo : EIATTR_RESERVED_SMEM_USED
	.align		4
.L_35:
        /*0020*/ 	.byte	0x01, 0x41
	.zero		2


	//----- nvinfo : EIATTR_SPARSE_MMA_MASK
	.align		4
        /*0024*/ 	.byte	0x03, 0x50
        /*0026*/ 	.short	0x0000


	//----- nvinfo : EIATTR_TCGEN05_2CTA_USED
	.align		4
        /*0028*/ 	.byte	0x01, 0x52
	.zero		2


	//----- nvinfo : EIATTR_MAXREG_COUNT
	.align		4
        /*002c*/ 	.byte	0x03, 0x1b
        /*002e*/ 	.short	0x00ff


	//----- nvinfo : EIATTR_NUM_BARRIERS
	.align		4
        /*0030*/ 	.byte	0x02, 0x4c
        /*0032*/ 	.byte	0x07
	.zero		1


	//----- nvinfo : EIATTR_EXTERNS
	.align		4
        /*0034*/ 	.byte	0x04, 0x0f
        /*0036*/ 	.short	(.L_37 - .L_36)


	//   ....[0]....
	.align		4
.L_36:
        /*0038*/ 	.word	index@(__assertfail)


	//----- nvinfo : EIATTR_MERCURY_ISA_VERSION
	.align		4
.L_37:
        /*003c*/ 	.byte	0x03, 0x5f
        /*003e*/ 	.short	0x0101


	//----- nvinfo : EIATTR_INT_WARP_WIDE_INSTR_OFFSETS
	.align		4
        /*0040*/ 	.byte	0x04, 0x31
        /*0042*/ 	.short	(.L_39 - .L_38)


	//   ....[0]....
.L_38:
        /*0044*/ 	.word	0x00000d70


	//   ....[1]....
        /*0048*/ 	.word	0x00000e10


	//   ....[2]....
        /*004c*/ 	.word	0x00004cc0


	//   ....[3]....
        /*0050*/ 	.word	0x00004cf0


	//   ....[4]....
        /*0054*/ 	.word	0x00004d10


	//   ....[5]....
        /*0058*/ 	.word	0x000058d0


	//   ....[6]....
        /*005c*/ 	.word	0x00005970


	//   ....[7]....
        /*0060*/ 	.word	0x00005a20


	//   ....[8]....
        /*0064*/ 	.word	0x00005aa0


	//   ....[9]....
        /*0068*/ 	.word	0x00005b50


	//   ....[10]....
        /*006c*/ 	.word	0x00005c10


	//   ....[11]....
        /*0070*/ 	.word	0x00005c90


	//   ....[12]....
        /*0074*/ 	.word	0x00005d50


	//   ....[13]....
        /*0078*/ 	.word	0x00005e10


	//   ....[14]....
        /*007c*/ 	.word	0x00005ec0


	//   ....[15]....
        /*0080*/ 	.word	0x00005fb0


	//   ....[16]....
        /*0084*/ 	.word	0x000060a0


	//----- nvinfo : EIATTR_COOP_GROUP_MASK_REGIDS
	.align		4
.L_39:
        /*0088*/ 	.byte	0x04, 0x29
        /*008a*/ 	.short	(.L_41 - .L_40)


	//   ....[0]....
.L_40:
        /*008c*/ 	.word	0xffffffff


	//   ....[1]....
        /*0090*/ 	.word	0xffffffff


	//   ....[2]....
        /*0094*/ 	.word	0xffffffff


	//   ....[3]....
        /*0098*/ 	.word	0xffffffff


	//   ....[4]....
        /*009c*/ 	.word	0xffffffff


	//   ....[5]....
        /*00a0*/ 	.word	0xffffffff


	//   ....[6]....
        /*00a4*/ 	.word	0xffffffff


	//   ....[7]....
        /*00a8*/ 	.word	0xffffffff


	//   ....[8]....
        /*00ac*/ 	.word	0xffffffff


	//   ....[9]....
        /*00b0*/ 	.word	0xffffffff


	//   ....[10]....
        /*00b4*/ 	.word	0xffffffff


	//   ....[11]....
        /*00b8*/ 	.word	0xffffffff


	//   ....[12]....
        /*00bc*/ 	.word	0xffffffff


	//   ....[13]....
        /*00c0*/ 	.word	0xffffffff


	//----- nvinfo : EIATTR_COOP_GROUP_INSTR_OFFSETS
	.align		4
.L_41:
        /*00c4*/ 	.byte	0x04, 0x28
        /*00c6*/ 	.short	(.L_43 - .L_42)


	//   ....[0]....
.L_42:
        /*00c8*/ 	.word	0x000000c0


	//   ....[1]....
        /*00cc*/ 	.word	0x00000530


	//   ....[2]....
        /*00d0*/ 	.word	0x000006e0


	//   ....[3]....
        /*00d4*/ 	.word	0x00000870


	//   ....[4]....
        /*00d8*/ 	.word	0x00000960


	//   ....[5]....
        /*00dc*/ 	.word	0x00000ac0


	//   ....[6]....
        /*00e0*/ 	.word	0x00000c50


	//   ....[7]....
        /*00e4*/ 	.word	0x00000e90


	//   ....[8]....
        /*00e8*/ 	.word	0x00002690


	//   ....[9]....
        /*00ec*/ 	.word	0x000034d0


	//   ....[10]....
        /*00f0*/ 	.word	0x000039e0


	//   ....[11]....
        /*00f4*/ 	.word	0x00003c90


	//   ....[12]....
        /*00f8*/ 	.word	0x00004bb0


	//   ....[13]....
        /*00fc*/ 	.word	0x00004dd0


	//----- nvinfo : EIATTR_VRC_CTA_INIT_COUNT
	.align		4
.L_43:
        /*0100*/ 	.byte	0x02, 0x4a
        /*0102*/ 	.byte	0x80
	.zero		1


	//----- nvinfo : EIATTR_SYSCALL_OFFSETS
	.align		4
        /*0104*/ 	.byte	0x04, 0x46
        /*0106*/ 	.short	(.L_45 - .L_44)


	//   ....[0]....
.L_44:
        /*0108*/ 	.word	0x00006c60


	//   ....[1]....
        /*010c*/ 	.word	0x00006d50


	//   ....[2]....
        /*0110*/ 	.word	0x00007510


	//   ....[3]....
        /*0114*/ 	.word	0x00007ce0


	//   ....[4]....
        /*0118*/ 	.word	0x00008490


	//   ....[5]....
        /*011c*/ 	.word	0x00008c40


	//----- nvinfo : EIATTR_MBARRIER_INSTR_OFFSETS
	.align		4
.L_45:
        /*0120*/ 	.byte	0x04, 0x39
        /*0122*/ 	.short	(.L_47 - .L_46)


	//   ....[0]....
.L_46:
        /*0124*/ 	.word	0x00000670
        /*0128*/ 	.word	0x000000ff
        /*012c*/ 	.word	0x00000000
        /*0130*/ 	.short	0x0100
        /*0132*/ 	.byte	0x04
	.zero		1


	//   ....[1]....
        /*0134*/ 	.word	0x00000680
        /*0138*/ 	.word	0x000000ff
        /*013c*/ 	.word	0x00000018
        /*0140*/ 	.short	0x0100
        /*0142*/ 	.byte	0x04
	.zero		1


	//   ....[2]....
        /*0144*/ 	.word	0x00000690
        /*0148*/ 	.word	0x000000ff
        /*014c*/ 	.word	0x00000008
        /*0150*/ 	.short	0x0100
        /*0152*/ 	.byte	0x04
	.zero		1


	//   ....[3]....
        /*0154*/ 	.word	0x000006a0
        /*0158*/ 	.word	0x000000ff
        /*015c*/ 	.word	0x00000020
        /*0160*/ 	.short	0x0100
        /*0162*/ 	.byte	0x04
	.zero		1


	//   ....[4]....
        /*0164*/ 	.word	0x000006b0
        /*0168*/ 	.word	0x000000ff
        /*016c*/ 	.word	0x00000010
        /*0170*/ 	.short	0x0100
        /*0172*/ 	.byte	0x04
	.zero		1


	//   ....[5]....
        /*0174*/ 	.word	0x000006c0
        /*0178*/ 	.word	0x000000ff
        /*017c*/ 	.word	0x00000028
        /*0180*/ 	.short	0x0100
        /*0182*/ 	.byte	0x04
	.zero		1


	//   ....[6]....
        /*0184*/ 	.word	0x000007e0
        /*0188*/ 	.word	0x000000ff
        /*018c*/ 	.word	0x00000030
        /*0190*/ 	.short	0x0100
        /*0192*/ 	.byte	0x04
	.zero		1


	//   ....[7]....
        /*0194*/ 	.word	0x000007f0
        /*0198*/ 	.word	0x000000ff
        /*019c*/ 	.word	0x00000050
        /*01a0*/ 	.short	0x0100
        /*01a2*/ 	.byte	0x04
	.zero		1


	//   ....[8]....
        /*01a4*/ 	.word	0x00000800
        /*01a8*/ 	.word	0x000000ff
        /*01ac*/ 	.word	0x00000038
        /*01b0*/ 	.short	0x0100
        /*01b2*/ 	.byte	0x04
	.zero		1


	//   ....[9]....
        /*01b4*/ 	.word	0x00000810
        /*01b8*/ 	.word	0x000000ff
        /*01bc*/ 	.word	0x00000058
        /*01c0*/ 	.short	0x0100
        /*01c2*/ 	.byte	0x04
	.zero		1


	//   ....[10]....
        /*01c4*/ 	.word	0x00000820
        /*01c8*/ 	.word	0x000000ff
        /*01cc*/ 	.word	0x00000040
        /*01d0*/ 	.short	0x0100
        /*01d2*/ 	.byte	0x04
	.zero		1


	//   ....[11]....
        /*01d4*/ 	.word	0x00000830
        /*01d8*/ 	.word	0x000000ff
        /*01dc*/ 	.word	0x00000060
        /*01e0*/ 	.short	0x0100
        /*01e2*/ 	.byte	0x04
	.zero		1


	//   ....[12]....
        /*01e4*/ 	.word	0x00000840
        /*01e8*/ 	.word	0x000000ff
        /*01ec*/ 	.word	0x00000048
        /*01f0*/ 	.short	0x0100
        /*01f2*/ 	.byte	0x04
	.zero		1


	//   ....[13]....
        /*01f4*/ 	.word	0x00000850
        /*01f8*/ 	.word	0x000000ff
        /*01fc*/ 	.word	0x00000068
        /*0200*/ 	.short	0x0100
        /*0202*/ 	.byte	0x04
	.zero		1


	//   ....[14]....
        /*0204*/ 	.word	0x00000930
        /*0208*/ 	.word	0x000000ff
        /*020c*/ 	.word	0x00000070
        /*0210*/ 	.short	0x0100
        /*0212*/ 	.byte	0x06
	.zero		1


	//   ....[15]....
        /*0214*/ 	.word	0x00000940
        /*0218*/ 	.word	0x000000ff
        /*021c*/ 	.word	0x00000078
        /*0220*/ 	.short	0x0100
        /*0222*/ 	.byte	0x06
	.zero		1


	//   ....[16]....
        /*0224*/ 	.word	0x00000a70
        /*0228*/ 	.word	0x000000ff
        /*022c*/ 	.word	0x00000080
        /*0230*/ 	.short	0x0100
        /*0232*/ 	.byte	0x06
	.zero		1


	//   ....[17]....
        /*0234*/ 	.word	0x00000a80
        /*0238*/ 	.word	0x000000ff
        /*023c*/ 	.word	0x00000090
        /*0240*/ 	.short	0x0100
        /*0242*/ 	.byte	0x06
	.zero		1


	//   ....[18]....
        /*0244*/ 	.word	0x00000a90
        /*0248*/ 	.word	0x000000ff
        /*024c*/ 	.word	0x00000088
        /*0250*/ 	.short	0x0100
        /*0252*/ 	.byte	0x06
	.zero		1


	//   ....[19]....
        /*0254*/ 	.word	0x00000aa0
        /*0258*/ 	.word	0x000000ff
        /*025c*/ 	.word	0x00000098
        /*0260*/ 	.short	0x0100
        /*0262*/ 	.byte	0x06
	.zero		1


	//   ....[20]....
        /*0264*/ 	.word	0x00000bc0
        /*0268*/ 	.word	0x000000ff
        /*026c*/ 	.word	0x000000a0
        /*0270*/ 	.short	0x0100
        /*0272*/ 	.byte	0x04
	.zero		1


	//   ....[21]....
        /*0274*/ 	.word	0x00000bd0
        /*0278*/ 	.word	0x000000ff
        /*027c*/ 	.word	0x000000c0
        /*0280*/ 	.short	0x0100
        /*0282*/ 	.byte	0x04
	.zero		1


	//   ....[22]....
        /*0284*/ 	.word	0x00000be0
        /*0288*/ 	.word	0x000000ff
        /*028c*/ 	.word	0x000000a8
        /*0290*/ 	.short	0x0100
        /*0292*/ 	.byte	0x04
	.zero		1


	//   ....[23]....
        /*0294*/ 	.word	0x00000bf0
        /*0298*/ 	.word	0x000000ff
        /*029c*/ 	.word	0x000000c8
        /*02a0*/ 	.short	0x0100
        /*02a2*/ 	.byte	0x04
	.zero		1


	//   ....[24]....
        /*02a4*/ 	.word	0x00000c00
        /*02a8*/ 	.word	0x000000ff
        /*02ac*/ 	.word	0x000000b0
        /*02b0*/ 	.short	0x0100
        /*02b2*/ 	.byte	0x04
	.zero		1


	//   ....[25]....
        /*02b4*/ 	.word	0x00000c10
        /*02b8*/ 	.word	0x000000ff
        /*02bc*/ 	.word	0x000000d0
        /*02c0*/ 	.short	0x0100
        /*02c2*/ 	.byte	0x04
	.zero		1


	//   ....[26]....
        /*02c4*/ 	.word	0x00000c20
        /*02c8*/ 	.word	0x000000ff
        /*02cc*/ 	.word	0x000000b8
        /*02d0*/ 	.short	0x0100
        /*02d2*/ 	.byte	0x04
	.zero		1


	//   ....[27]....
        /*02d4*/ 	.word	0x00000c30
        /*02d8*/ 	.word	0x000000ff
        /*02dc*/ 	.word	0x000000d8
        /*02e0*/ 	.short	0x0100
        /*02e2*/ 	.byte	0x04
	.zero		1


	//   ....[28]....
        /*02e4*/ 	.word	0x00000d20
        /*02e8*/ 	.word	0x000000ff
        /*02ec*/ 	.word	0x000000e0
        /*02f0*/ 	.short	0x0100
        /*02f2*/ 	.byte	0x04
	.zero		1


	//   ....[29]....
        /*02f4*/ 	.word	0x00000d30
        /*02f8*/ 	.word	0x000000ff
        /*02fc*/ 	.word	0x000000f0
        /*0300*/ 	.short	0x0100
        /*0302*/ 	.byte	0x04
	.zero		1


	//   ....[30]....
        /*0304*/ 	.word	0x00000d40
        /*0308*/ 	.word	0x000000ff
        /*030c*/ 	.word	0x000000e8
        /*0310*/ 	.short	0x0100
        /*0312*/ 	.byte	0x04
	.zero		1


	//   ....[31]....
        /*0314*/ 	.word	0x00000d50
        /*0318*/ 	.word	0x000000ff
        /*031c*/ 	.word	0x000000f8
        /*0320*/ 	.short	0x0100
        /*0322*/ 	.byte	0x04
	.zero		1


	//   ....[32]....
        /*0324*/ 	.word	0x00000e50
        /*0328*/ 	.word	0x000000ff
        /*032c*/ 	.word	0x00000100
        /*0330*/ 	.short	0x0100
        /*0332*/ 	.byte	0x06
	.zero		1


	//   ....[33]....
        /*0334*/ 	.word	0x00001a00
        /*0338*/ 	.word	0x00000000
        /*033c*/ 	.word	0x000000f0
        /*0340*/ 	.short	0x010a
        /*0342*/ 	.byte	0xff
	.zero		1


	//   ....[34]....
        /*0344*/ 	.word	0x00001a30
        /*0348*/ 	.word	0x00000000
        /*034c*/ 	.word	0x000000e0
        /*0350*/ 	.short	0x0101
        /*0352*/ 	.byte	0xff
	.zero		1


	//   ....[35]....
        /*0354*/ 	.word	0x00001af0
        /*0358*/ 	.word	0x000000ff
        /*035c*/ 	.word	0x00000018
        /*0360*/ 	.short	0x010a
        /*0362*/ 	.byte	0x04
	.zero		1


	//   ....[36]....
        /*0364*/ 	.word	0x00001bb0
        /*0368*/ 	.word	0x000000ff
        /*036c*/ 	.word	0x00000018
        /*0370*/ 	.short	0x010a
        /*0372*/ 	.byte	0x07
	.zero		1


	//   ....[37]....
        /*0374*/ 	.word	0x00001d10
        /*0378*/ 	.word	0x000000ff
        /*037c*/ 	.word	0x00000018
        /*0380*/ 	.short	0x010a
        /*0382*/ 	.byte	0x04
	.zero		1


	//   ....[38]....
        /*0384*/ 	.word	0x000020e0
        /*0388*/ 	.word	0x000000ff
        /*038c*/ 	.word	0x00000078
        /*0390*/ 	.short	0x0101
        /*0392*/ 	.byte	0x16
	.zero		1


	//   ....[39]....
        /*0394*/ 	.word	0x00002100
        /*0398*/ 	.word	0x000000ff
        /*039c*/ 	.word	0x00000018
        /*03a0*/ 	.short	0x010a
        /*03a2*/ 	.byte	0x04
	.zero		1


	//   ....[40]....
        /*03a4*/ 	.word	0x00002180
        /*03a8*/ 	.word	0x000000ff
        /*03ac*/ 	.word	0x00000018
        /*03b0*/ 	.short	0x010a
        /*03b2*/ 	.byte	0x07
	.zero		1


	//   ....[41]....
        /*03b4*/ 	.word	0x000022c0
        /*03b8*/ 	.word	0x000000ff
        /*03bc*/ 	.word	0x00000018
        /*03c0*/ 	.short	0x010a
        /*03c2*/ 	.byte	0x04
	.zero		1


	//   ....[42]....
        /*03c4*/ 	.word	0x000026c0
        /*03c8*/ 	.word	0x00000003
        /*03cc*/ 	.word	0x00000080
        /*03d0*/ 	.short	0x010a
        /*03d2*/ 	.byte	0xff
	.zero		1


	//   ....[43]....
        /*03d4*/ 	.word	0x00002810
        /*03d8*/ 	.word	0x00000000
        /*03dc*/ 	.word	0x00000000
        /*03e0*/ 	.short	0x0101
        /*03e2*/ 	.byte	0xff
	.zero		1


	//   ....[44]....
        /*03e4*/ 	.word	0x00002dd0
        /*03e8*/ 	.word	0x000000ff
        /*03ec*/ 	.word	0x00000000
        /*03f0*/ 	.short	0x010a
        /*03f2*/ 	.byte	0x04
	.zero		1


	//   ....[45]....
        /*03f4*/ 	.word	0x00002e60
        /*03f8*/ 	.word	0x000000ff
        /*03fc*/ 	.word	0x00000000
        /*0400*/ 	.short	0x010a
        /*0402*/ 	.byte	0x05
	.zero		1


	//   ....[46]....
        /*0404*/ 	.word	0x00002f00
        /*0408*/ 	.word	0x00000000
        /*040c*/ 	.word	0x00000000
        /*0410*/ 	.short	0x010a
        /*0412*/ 	.byte	0xff
	.zero		1


	//   ....[47]....
        /*0414*/ 	.word	0x00003030
        /*0418*/ 	.word	0x00000000
        /*041c*/ 	.word	0x000000e0
        /*0420*/ 	.short	0x010a
        /*0422*/ 	.byte	0xff
	.zero		1


	//   ....[48]....
        /*0424*/ 	.word	0x000030a0
        /*0428*/ 	.word	0x00000000
        /*042c*/ 	.word	0x00000000
        /*0430*/ 	.short	0x0101
        /*0432*/ 	.byte	0xff
	.zero		1


	//   ....[49]....
        /*0434*/ 	.word	0x000030c0
        /*0438*/ 	.word	0x000000ff
        /*043c*/ 	.word	0x00000090
        /*0440*/ 	.short	0x010a
        /*0442*/ 	.byte	0x04
	.zero		1


	//   ....[50]....
        /*0444*/ 	.word	0x000031e0
        /*0448*/ 	.word	0x00000000
        /*044c*/ 	.word	0x00000080
        /*0450*/ 	.short	0x010a
        /*0452*/ 	.byte	0xff
	.zero		1


	//   ....[51]....
        /*0454*/ 	.word	0x000032e0
        /*0458*/ 	.word	0x00000000
        /*045c*/ 	.word	0x00000000
        /*0460*/ 	.short	0x0101
        /*0462*/ 	.byte	0xff
	.zero		1


	//   ....[52]....
        /*0464*/ 	.word	0x00003370
        /*0468*/ 	.word	0x000000ff
        /*046c*/ 	.word	0x00000090
        /*0470*/ 	.short	0x0106
        /*0472*/ 	.byte	0x04
	.zero		1


	//   ....[53]....
        /*0474*/ 	.word	0x00003390
        /*0478*/ 	.word	0x000000ff
        /*047c*/ 	.word	0x00000090
        /*0480*/ 	.short	0x010a
        /*0482*/ 	.byte	0x04
	.zero		1


	//   ....[54]....
        /*0484*/ 	.word	0x00003420
        /*0488*/ 	.word	0x000000ff
        /*048c*/ 	.word	0x00000090
        /*0490*/ 	.short	0x0106
        /*0492*/ 	.byte	0x07
	.zero		1


	//   ....[55]....
        /*0494*/ 	.word	0x00003460
        /*0498*/ 	.word	0x00000000
        /*049c*/ 	.word	0x00000090
        /*04a0*/ 	.short	0x010a
        /*04a2*/ 	.byte	0xff
	.zero		1


	//   ....[56]....
        /*04a4*/ 	.word	0x000036c0
        /*04a8*/ 	.word	0x000000ff
        /*04ac*/ 	.word	0x00000008
        /*04b0*/ 	.short	0x010a
        /*04b2*/ 	.byte	0x05
	.zero		1


	//   ....[57]....
        /*04b4*/ 	.word	0x000036e0
        /*04b8*/ 	.word	0x000000ff
        /*04bc*/ 	.word	0x00000008
        /*04c0*/ 	.short	0x010a
        /*04c2*/ 	.byte	0x05
	.zero		1


	//   ....[58]....
        /*04c4*/ 	.word	0x00003880
        /*04c8*/ 	.word	0x000000ff
        /*04cc*/ 	.word	0x00000008
        /*04d0*/ 	.short	0x010a
        /*04d2*/ 	.byte	0x05
	.zero		1


	//   ....[59]....
        /*04d4*/ 	.word	0x000038a0
        /*04d8*/ 	.word	0x000000ff
        /*04dc*/ 	.word	0x00000008
        /*04e0*/ 	.short	0x010a
        /*04e2*/ 	.byte	0x05
	.zero		1


	//   ....[60]....
        /*04e4*/ 	.word	0x00003970
        /*04e8*/ 	.word	0x000000ff
        /*04ec*/ 	.word	0x00000000
        /*04f0*/ 	.short	0x0101
        /*04f2*/ 	.byte	0x04
	.zero		1


	//   ....[61]....
        /*04f4*/ 	.word	0x00003d30
        /*04f8*/ 	.word	0x00000003
        /*04fc*/ 	.word	0x00000080
        /*0500*/ 	.short	0x010a
        /*0502*/ 	.byte	0xff
	.zero		1


	//   ....[62]....
        /*0504*/ 	.word	0x00003df0
        /*0508*/ 	.word	0x00000003
        /*050c*/ 	.word	0x00000000
        /*0510*/ 	.short	0x0101
        /*0512*/ 	.byte	0xff
	.zero		1


	//   ....[63]....
        /*0514*/ 	.word	0x00003ee0
        /*0518*/ 	.word	0x000000ff
        /*051c*/ 	.word	0x00000000
        /*0520*/ 	.short	0x010a
        /*0522*/ 	.byte	0x04
	.zero		1


	//   ....[64]....
        /*0524*/ 	.word	0x00003ef0
        /*0528*/ 	.word	0x000000ff
        /*052c*/ 	.word	0x000000c0
        /*0530*/ 	.short	0x010a
        /*0532*/ 	.byte	0x07
	.zero		1


	//   ....[65]....
        /*0534*/ 	.word	0x00003fb0
        /*0538*/ 	.word	0x000000ff
        /*053c*/ 	.word	0x00000000
        /*0540*/ 	.short	0x010a
        /*0542*/ 	.byte	0x05
	.zero		1


	//   ....[66]....
        /*0544*/ 	.word	0x00004100
        /*0548*/ 	.word	0x000000ff
        /*054c*/ 	.word	0x00000000
        /*0550*/ 	.short	0x010a
        /*0552*/ 	.byte	0x07
	.zero		1


	//   ....[67]....
        /*0554*/ 	.word	0x00004870
        /*0558*/ 	.word	0x000000ff
        /*055c*/ 	.word	0x00000000
        /*0560*/ 	.short	0x010a
        /*0562*/ 	.byte	0x04
	.zero		1


	//   ....[68]....
        /*0564*/ 	.word	0x00004910
        /*0568*/ 	.word	0x000000ff
        /*056c*/ 	.word	0x00000000
        /*0570*/ 	.short	0x010a
        /*0572*/ 	.byte	0x05
	.zero		1


	//   ....[69]....
        /*0574*/ 	.word	0x000049a0
        /*0578*/ 	.word	0x000000ff
        /*057c*/ 	.word	0x00000000
        /*0580*/ 	.short	0x010a
        /*0582*/ 	.byte	0x05
	.zero		1


	//   ....[70]....
        /*0584*/ 	.word	0x00004a40
        /*0588*/ 	.word	0x00000002
        /*058c*/ 	.word	0x00000000
        /*0590*/ 	.short	0x010a
        /*0592*/ 	.byte	0xff
	.zero		1


	//   ....[71]....
        /*0594*/ 	.word	0x00004a80
        /*0598*/ 	.word	0x00000002
        /*059c*/ 	.word	0x00000000
        /*05a0*/ 	.short	0x010a
        /*05a2*/ 	.byte	0xff
	.zero		1


	//   ....[72]....
        /*05a4*/ 	.word	0x00004b00
        /*05a8*/ 	.word	0x000000ff
        /*05ac*/ 	.word	0x00000000
        /*05b0*/ 	.short	0x0101
        /*05b2*/ 	.byte	0x04
	.zero		1


	//   ....[73]....
        /*05b4*/ 	.word	0x00004b40
        /*05b8*/ 	.word	0x000000ff
        /*05bc*/ 	.word	0x00000100
        /*05c0*/ 	.short	0x010a
        /*05c2*/ 	.byte	0x3e
	.zero		1


	//   ....[74]....
        /*05c4*/ 	.word	0x00004ba0
        /*05c8*/ 	.word	0x000000ff
        /*05cc*/ 	.word	0x00000000
        /*05d0*/ 	.short	0x0101
        /*05d2*/ 	.byte	0x04
	.zero		1


	//   ....[75]....
        /*05d4*/ 	.word	0x00005090
        /*05d8*/ 	.word	0x00000008
        /*05dc*/ 	.word	0x00000080
        /*05e0*/ 	.short	0x010a
        /*05e2*/ 	.byte	0xff
	.zero		1


	//   ....[76]....
        /*05e4*/ 	.word	0x00005200
        /*05e8*/ 	.word	0x00000000
        /*05ec*/ 	.word	0x00000000
        /*05f0*/ 	.short	0x0101
        /*05f2*/ 	.byte	0xff
	.zero		1


	//   ....[77]....
        /*05f4*/ 	.word	0x000056e0
        /*05f8*/ 	.word	0x000000ff
        /*05fc*/ 	.word	0x00000078
        /*0600*/ 	.short	0x010a
        /*0602*/ 	.byte	0x15
	.zero		1


	//   ....[78]....
        /*0604*/ 	.word	0x00005870
        /*0608*/ 	.word	0x000000ff
        /*060c*/ 	.word	0x00000050
        /*0610*/ 	.short	0x010a
        /*0612*/ 	.byte	0x15
	.zero		1


	//   ....[79]....
        /*0614*/ 	.word	0x00005a40
        /*0618*/ 	.word	0x000000ff
        /*061c*/ 	.word	0x00000030
        /*0620*/ 	.short	0x010b
        /*0622*/ 	.byte	0x15
	.zero		1


	//   ....[80]....
        /*0624*/ 	.word	0x00005a60
        /*0628*/ 	.word	0x000000ff
        /*062c*/ 	.word	0x00000000
        /*0630*/ 	.short	0x0101
        /*0632*/ 	.byte	0x04
	.zero		1


	//   ....[81]....
        /*0634*/ 	.word	0x00005a70
        /*0638*/ 	.word	0x000000ff
        /*063c*/ 	.word	0x00000058
        /*0640*/ 	.short	0x010a
        /*0642*/ 	.byte	0x15
	.zero		1


	//   ....[82]....
        /*0644*/ 	.word	0x00005c30
        /*0648*/ 	.word	0x000000ff
        /*064c*/ 	.word	0x00000038
        /*0650*/ 	.short	0x010b
        /*0652*/ 	.byte	0x15
	.zero		1


	//   ....[83]....
        /*0654*/ 	.word	0x00005c50
        /*0658*/ 	.word	0x000000ff
        /*065c*/ 	.word	0x00000000
        /*0660*/ 	.short	0x0101
        /*0662*/ 	.byte	0x04
	.zero		1


	//   ....[84]....
        /*0664*/ 	.word	0x00005c60
        /*0668*/ 	.word	0x000000ff
        /*066c*/ 	.word	0x00000060
        /*0670*/ 	.short	0x010a
        /*0672*/ 	.byte	0x15
	.zero		1


	//   ....[85]....
        /*0674*/ 	.word	0x00005e30
        /*0678*/ 	.word	0x000000ff
        /*067c*/ 	.word	0x00000040
        /*0680*/ 	.short	0x010b
        /*0682*/ 	.byte	0x15
	.zero		1


	//   ....[86]....
        /*0684*/ 	.word	0x00005e50
        /*0688*/ 	.word	0x000000ff
        /*068c*/ 	.word	0x00000000
        /*0690*/ 	.short	0x0101
        /*0692*/ 	.byte	0x04
	.zero		1


	//   ....[87]....
        /*0694*/ 	.word	0x00005e60
        /*0698*/ 	.word	0x000000ff
        /*069c*/ 	.word	0x00000068
        /*06a0*/ 	.short	0x010a
        /*06a2*/ 	.byte	0x15
	.zero		1


	//   ....[88]....
        /*06a4*/ 	.word	0x000060c0
        /*06a8*/ 	.word	0x000000ff
        /*06ac*/ 	.word	0x00000048
        /*06b0*/ 	.short	0x010b
        /*06b2*/ 	.byte	0x15
	.zero		1


	//   ....[89]....
        /*06b4*/ 	.word	0x000060d0
        /*06b8*/ 	.word	0x000000ff
        /*06bc*/ 	.word	0x00000000
        /*06c0*/ 	.short	0x0101
        /*06c2*/ 	.byte	0x2d
	.zero		1


	//   ....[90]....
        /*06c4*/ 	.word	0x00006100
        /*06c8*/ 	.word	0x000000ff
        /*06cc*/ 	.word	0x00000050
        /*06d0*/ 	.short	0x010a
        /*06d2*/ 	.byte	0x15
	.zero		1


	//   ....[91]....
        /*06d4*/ 	.word	0x00006120
        /*06d8*/ 	.word	0x000000ff
        /*06dc*/ 	.word	0x00000058
        /*06e0*/ 	.short	0x010a
        /*06e2*/ 	.byte	0x15
	.zero		1


	//   ....[92]....
        /*06e4*/ 	.word	0x00006140
        /*06e8*/ 	.word	0x000000ff
        /*06ec*/ 	.word	0x00000060
        /*06f0*/ 	.short	0x010a
        /*06f2*/ 	.byte	0x15
	.zero		1


	//   ....[93]....
        /*06f4*/ 	.word	0x00006180
        /*06f8*/ 	.word	0x00000000
        /*06fc*/ 	.word	0x00000068
        /*0700*/ 	.short	0x010a
        /*0702*/ 	.byte	0xff
	.zero		1


	//   ....[94]....
        /*0704*/ 	.word	0x00006500
        /*0708*/ 	.word	0x00000003
        /*070c*/ 	.word	0x00000080
        /*0710*/ 	.short	0x010a
        /*0712*/ 	.byte	0xff
	.zero		1


	//   ....[95]....
        /*0714*/ 	.word	0x00006680
        /*0718*/ 	.word	0x00000000
        /*071c*/ 	.word	0x00000000
        /*0720*/ 	.short	0x0101
        /*0722*/ 	.byte	0xff
	.zero		1


	//   ....[96]....
        /*0724*/ 	.word	0x000071d0
        /*0728*/ 	.word	0x000000ff
        /*072c*/ 	.word	0x00000030
        /*0730*/ 	.short	0x010a
        /*0732*/ 	.byte	0x2b
	.zero		1


	//   ....[97]....
        /*0734*/ 	.word	0x00007210
        /*0738*/ 	.word	0x00000046
        /*073c*/ 	.word	0x000000a0
        /*0740*/ 	.short	0x010a
        /*0742*/ 	.byte	0xff
	.zero		1


	//   ....[98]....
        /*0744*/ 	.word	0x00007300
        /*0748*/ 	.word	0x000000ff
        /*074c*/ 	.word	0x00000030
        /*0750*/ 	.short	0x010a
        /*0752*/ 	.byte	0x2b
	.zero		1


	//   ....[99]....
        /*0754*/ 	.word	0x000073f0
        /*0758*/ 	.word	0x00000046
        /*075c*/ 	.word	0x000000a0
        /*0760*/ 	.short	0x010a
        /*0762*/ 	.byte	0xff
	.zero		1


	//   ....[100]....
        /*0764*/ 	.word	0x00007a10
        /*0768*/ 	.word	0x00000000
        /*076c*/ 	.word	0x00000000
        /*0770*/ 	.short	0x0101
        /*0772*/ 	.byte	0xff
	.zero		1


	//   ....[101]....
        /*0774*/ 	.word	0x00007a20
        /*0778*/ 	.word	0x00000002
        /*077c*/ 	.word	0x00000030
        /*0780*/ 	.short	0x010a
        /*0782*/ 	.byte	0xff
	.zero		1


	//   ....[102]....
        /*0784*/ 	.word	0x00007b00
        /*0788*/ 	.word	0x00000002
        /*078c*/ 	.word	0x00000030
        /*0790*/ 	.short	0x010a
        /*0792*/ 	.byte	0xff
	.zero		1


	//   ....[103]....
        /*0794*/ 	.word	0x000081c0
        /*0798*/ 	.word	0x00000010
        /*079c*/ 	.word	0x00000000
        /*07a0*/ 	.short	0x0101
        /*07a2*/ 	.byte	0xff
	.zero		1


	//   ....[104]....
        /*07a4*/ 	.word	0x000081e0
        /*07a8*/ 	.word	0x00000000
        /*07ac*/ 	.word	0x00000030
        /*07b0*/ 	.short	0x010a
        /*07b2*/ 	.byte	0xff
	.zero		1


	//   ....[105]....
        /*07b4*/ 	.word	0x000082b0
        /*07b8*/ 	.word	0x00000000
        /*07bc*/ 	.word	0x00000030
        /*07c0*/ 	.short	0x010a
        /*07c2*/ 	.byte	0xff
	.zero		1


	//   ....[106]....
        /*07c4*/ 	.word	0x00008970
        /*07c8*/ 	.word	0x00000010
        /*07cc*/ 	.word	0x00000000
        /*07d0*/ 	.short	0x0101
        /*07d2*/ 	.byte	0xff
	.zero		1


	//   ....[107]....
        /*07d4*/ 	.word	0x00008990
        /*07d8*/ 	.word	0x00000000
        /*07dc*/ 	.word	0x00000030
        /*07e0*/ 	.short	0x010a
        /*07e2*/ 	.byte	0xff
	.zero		1


	//   ....[108]....
        /*07e4*/ 	.word	0x00008a60
        /*07e8*/ 	.word	0x00000000
        /*07ec*/ 	.word	0x00000030
        /*07f0*/ 	.short	0x010a
        /*07f2*/ 	.byte	0xff
	.zero		1


	//   ....[109]....
        /*07f4*/ 	.word	0x00008cd0
        /*07f8*/ 	.word	0x00000046
        /*07fc*/ 	.word	0x00000000
        /*0800*/ 	.short	0x0101
        /*0802*/ 	.byte	0xff
	.zero		1


	//   ....[110]....
        /*0804*/ 	.word	0x00009170
        /*0808*/ 	.word	0x00000000
        /*080c*/ 	.word	0x00000000
        /*0810*/ 	.short	0x0101
        /*0812*/ 	.byte	0xff
	.zero		1


	//   ....[111]....
        /*0814*/ 	.word	0x00009400
        /*0818*/ 	.word	0x000000ff
        /*081c*/ 	.word	0x00000000
        /*0820*/ 	.short	0x0101
        /*0822*/ 	.byte	0x04
	.zero		1


	//   ....[112]....
        /*0824*/ 	.word	0x00009420
        /*0828*/ 	.word	0x00000000
        /*082c*/ 	.word	0x000000f0
        /*0830*/ 	.short	0x010a
        /*0832*/ 	.byte	0xff
	.zero		1


	//   ....[113]....
        /*0834*/ 	.word	0x00009480
        /*0838*/ 	.word	0x00000000
        /*083c*/ 	.word	0x00000018
        /*0840*/ 	.short	0x010a
        /*0842*/ 	.byte	0xff
	.zero		1


	//   ....[114]....
        /*0844*/ 	.word	0x000094e0
        /*0848*/ 	.word	0x00000000
        /*084c*/ 	.word	0x00000018
        /*0850*/ 	.short	0x010a
        /*0852*/ 	.byte	0xff
	.zero		1


	//   ....[115]....
        /*0854*/ 	.word	0x00009530
        /*0858*/ 	.word	0x00000003
        /*085c*/ 	.word	0x00000080
        /*0860*/ 	.short	0x010a
        /*0862*/ 	.byte	0xff
	.zero		1


	//   ....[116]....
        /*0864*/ 	.word	0x00009590
        /*0868*/ 	.word	0x00000000
        /*086c*/ 	.word	0x00000000
        /*0870*/ 	.short	0x010a
        /*0872*/ 	.byte	0xff
	.zero		1


	//   ....[117]....
        /*0874*/ 	.word	0x000095f0
        /*0878*/ 	.word	0x00000000
        /*087c*/ 	.word	0x00000000
        /*0880*/ 	.short	0x010a
        /*0882*/ 	.byte	0xff
	.zero		1


	//   ....[118]....
        /*0884*/ 	.word	0x00009640
        /*0888*/ 	.word	0x00000000
        /*088c*/ 	.word	0x000000e0
        /*0890*/ 	.short	0x010a
        /*0892*/ 	.byte	0xff
	.zero		1


	//   ....[119]....
        /*0894*/ 	.word	0x000096a0
        /*0898*/ 	.word	0x00000000
        /*089c*/ 	.word	0x00000090
        /*08a0*/ 	.short	0x010a
        /*08a2*/ 	.byte	0xff
	.zero		1


	//   ....[120]....
        /*08a4*/ 	.word	0x000096f0
        /*08a8*/ 	.word	0x00000000
        /*08ac*/ 	.word	0x00000080
        /*08b0*/ 	.short	0x010a
        /*08b2*/ 	.byte	0xff
	.zero		1


	//   ....[121]....
        /*08b4*/ 	.word	0x00009750
        /*08b8*/ 	.word	0x00000000
        /*08bc*/ 	.word	0x00000090
        /*08c0*/ 	.short	0x010a
        /*08c2*/ 	.byte	0xff
	.zero		1


	//   ....[122]....
        /*08c4*/ 	.word	0x000097b0
        /*08c8*/ 	.word	0x00000007
        /*08cc*/ 	.word	0x00000008
        /*08d0*/ 	.short	0x010a
        /*08d2*/ 	.byte	0xff
	.zero		1


	//   ....[123]....
        /*08d4*/ 	.word	0x000098a0
        /*08d8*/ 	.word	0x00000005
        /*08dc*/ 	.word	0x00000008
        /*08e0*/ 	.short	0x010a
        /*08e2*/ 	.byte	0xff
	.zero		1


	//   ....[124]....
        /*08e4*/ 	.word	0x000098f0
        /*08e8*/ 	.word	0x00000003
        /*08ec*/ 	.word	0x00000080
        /*08f0*/ 	.short	0x010a
        /*08f2*/ 	.byte	0xff
	.zero		1


	//   ....[125]....
        /*08f4*/ 	.word	0x00009960
        /*08f8*/ 	.word	0x00000003
        /*08fc*/ 	.word	0x000000c0
        /*0900*/ 	.short	0x010a
        /*0902*/ 	.byte	0xff
	.zero		1


	//   ....[126]....
        /*0904*/ 	.word	0x000099c0
        /*0908*/ 	.word	0x00000003
        /*090c*/ 	.word	0x00000000
        /*0910*/ 	.short	0x010a
        /*0912*/ 	.byte	0xff
	.zero		1


	//   ....[127]....
        /*0914*/ 	.word	0x00009a20
        /*0918*/ 	.word	0x00000002
        /*091c*/ 	.word	0x00000000
        /*0920*/ 	.short	0x010a
        /*0922*/ 	.byte	0xff
	.zero		1


	//   ....[128]....
        /*0924*/ 	.word	0x00009a80
        /*0928*/ 	.word	0x00000002
        /*092c*/ 	.word	0x00000000
        /*0930*/ 	.short	0x010a
        /*0932*/ 	.byte	0xff
	.zero		1


	//   ....[129]....
        /*0934*/ 	.word	0x00009ae0
        /*0938*/ 	.word	0x00000002
        /*093c*/ 	.word	0x00000000
        /*0940*/ 	.short	0x010a
        /*0942*/ 	.byte	0xff
	.zero		1


	//   ....[130]....
        /*0944*/ 	.word	0x00009b40
        /*0948*/ 	.word	0x00000002
        /*094c*/ 	.word	0x00000100
        /*0950*/ 	.short	0x010a
        /*0952*/ 	.byte	0xff
	.zero		1


	//   ....[131]....
        /*0954*/ 	.word	0x00009b90
        /*0958*/ 	.word	0x00000008
        /*095c*/ 	.word	0x00000080
        /*0960*/ 	.short	0x010a
        /*0962*/ 	.byte	0xff
	.zero		1


	//   ....[132]....
        /*0964*/ 	.word	0x00009bf0
        /*0968*/ 	.word	0x00000000
        /*096c*/ 	.word	0x00000078
        /*0970*/ 	.short	0x010a
        /*0972*/ 	.byte	0xff
	.zero		1


	//   ....[133]....
        /*0974*/ 	.word	0x00009c50
        /*0978*/ 	.word	0x00000000
        /*097c*/ 	.word	0x00000050
        /*0980*/ 	.short	0x010a
        /*0982*/ 	.byte	0xff
	.zero		1


	//   ....[134]....
        /*0984*/ 	.word	0x00009cb0
        /*0988*/ 	.word	0x00000000
        /*098c*/ 	.word	0x00000058
        /*0990*/ 	.short	0x010a
        /*0992*/ 	.byte	0xff
	.zero		1


	//   ....[135]....
        /*0994*/ 	.word	0x00009d10
        /*0998*/ 	.word	0x00000000
        /*099c*/ 	.word	0x00000060
        /*09a0*/ 	.short	0x010a
        /*09a2*/ 	.byte	0xff
	.zero		1


	//   ....[136]....
        /*09a4*/ 	.word	0x00009d70
        /*09a8*/ 	.word	0x00000000
        /*09ac*/ 	.word	0x00000068
        /*09b0*/ 	.short	0x010a
        /*09b2*/ 	.byte	0xff
	.zero		1


	//   ....[137]....
        /*09b4*/ 	.word	0x00009dd0
        /*09b8*/ 	.word	0x00000000
        /*09bc*/ 	.word	0x00000050
        /*09c0*/ 	.short	0x010a
        /*09c2*/ 	.byte	0xff
	.zero		1


	//   ....[138]....
        /*09c4*/ 	.word	0x00009e30
        /*09c8*/ 	.word	0x00000000
        /*09cc*/ 	.word	0x00000058
        /*09d0*/ 	.short	0x010a
        /*09d2*/ 	.byte	0xff
	.zero		1


	//   ....[139]....
        /*09d4*/ 	.word	0x00009e90
        /*09d8*/ 	.word	0x00000000
        /*09dc*/ 	.word	0x00000060
        /*09e0*/ 	.short	0x010a
        /*09e2*/ 	.byte	0xff
	.zero		1


	//   ....[140]....
        /*09e4*/ 	.word	0x00009ee0
        /*09e8*/ 	.word	0x00000003
        /*09ec*/ 	.word	0x00000080
        /*09f0*/ 	.short	0x010a
        /*09f2*/ 	.byte	0xff
	.zero		1


	//   ....[141]....
        /*09f4*/ 	.word	0x00009f40
        /*09f8*/ 	.word	0x00000002
        /*09fc*/ 	.word	0x00000030
        /*0a00*/ 	.short	0x010a
        /*0a02*/ 	.byte	0xff
	.zero		1


	//   ....[142]....
        /*0a04*/ 	.word	0x00009f90
        /*0a08*/ 	.word	0x00000046
        /*0a0c*/ 	.word	0x000000a0
        /*0a10*/ 	.short	0x010a
        /*0a12*/ 	.byte	0xff
	.zero		1


	//   ....[143]....
        /*0a14*/ 	.word	0x00009fe0
        /*0a18*/ 	.word	0x00000002
        /*0a1c*/ 	.word	0x00000030
        /*0a20*/ 	.short	0x010a
        /*0a22*/ 	.byte	0xff
	.zero		1


	//   ....[144]....
        /*0a24*/ 	.word	0x0000a030
        /*0a28*/ 	.word	0x00000000
        /*0a2c*/ 	.word	0x00000030
        /*0a30*/ 	.short	0x010a
        /*0a32*/ 	.byte	0xff
	.zero		1


	//   ....[145]....
        /*0a34*/ 	.word	0x0000a080
        /*0a38*/ 	.word	0x00000000
        /*0a3c*/ 	.word	0x00000030
        /*0a40*/ 	.short	0x010a
        /*0a42*/ 	.byte	0xff
	.zero		1


	//----- nvinfo : EIATTR_NUM_MBARRIERS
	.align		4
.L_47:
        /*0a44*/ 	.byte	0x03, 0x38
        /*0a46*/ 	.short	0x0021


	//----- nvinfo : EIATTR_EXIT_INSTR_OFFSETS
	.align		4
        /*0a48*/ 	.byte	0x04, 0x1c
        /*0a4a*/ 	.short	(.L_49 - .L_48)


	//   ....[0]....
.L_48:
        /*0a4c*/ 	.word	0x00002f30


	//   ....[1]....
        /*0a50*/ 	.word	0x00003430


	//   ....[2]....
        /*0a54*/ 	.word	0x00003490


	//   ....[3]....
        /*0a58*/ 	.word	0x00004de0


	//   ....[4]....
        /*0a5c*/ 	.word	0x000061b0


	//   ....[5]....
        /*0a60*/ 	.word	0x000061f0


	//   ....[6]....
        /*0a64*/ 	.word	0x000092f0


	//   ....[7]....
        /*0a68*/ 	.word	0x00009370


	//   ....[8]....
        /*0a6c*/ 	.word	0x000093a0


	//   ....[9]....
        /*0a70*/ 	.word	0x00009410


	//----- nvinfo : EIATTR_MAX_THREADS
	.align		4
.L_49:
        /*0a74*/ 	.byte	0x04, 0x05
        /*0a76*/ 	.short	(.L_51 - .L_50)
.L_50:
        /*0a78*/ 	.word	0x00000100
        /*0a7c*/ 	.word	0x00000001
        /*0a80*/ 	.word	0x00000001


	//----- nvinfo : EIATTR_CRS_STACK_SIZE
	.align		4
.L_51:
        /*0a84*/ 	.byte	0x04, 0x1e
        /*0a86*/ 	.short	(.L_53 - .L_52)
.L_52:
        /*0a88*/ 	.word	0x00000000


	//----- nvinfo : EIATTR_CBANK_PARAM_SIZE
	.align		4
.L_53:
        /*0a8c*/ 	.byte	0x03, 0x19
        /*0a8e*/ 	.short	0x0800


	//----- nvinfo : EIATTR_PARAM_CBANK
	.align		4
        /*0a90*/ 	.byte	0x04, 0x0a
        /*0a92*/ 	.short	(.L_55 - .L_54)
	.align		4
.L_54:
        /*0a94*/ 	.word	index@(.nv.constant0._ZN7cutlass13device_kernelINS_4gemm6kernel13GemmUniversalIN4cute5tupleIJiiiiEEENS1_10collective13CollectiveMmaINS1_35MainloopSm100TmaUmmaWarpSpecializedILi3ELi2ELi4ENS5_IJNS4_1CILi4EEENSA_ILi1EEESC_EEEEENS5_IJNSA_ILi128EEESF_SF_EEEfNS5_IJlSC_lEEEfSH_NS4_8TiledMMAINS4_8MMA_AtomIJNS4_23SM100_MMA_TF32_2x1SM_SSINS_10tfloat32_tESL_fLi128ELi128ELNS4_4UMMA5MajorE0ELSN_0ELNSM_7ScaleInE0ELSO_0EEEEEENS4_6LayoutINS5_IJSC_SC_SC_EEENS5_IJNSA_ILi0EEEST_ST_EEEEENS5_IJNS4_10UnderscoreESW_SW_EEEEENS4_18SM100_TMA_2SM_LOADENS4_14ComposedLayoutINS4_7SwizzleILi3ELi4ELi3EEENS4_18smem_ptr_flag_bitsILi32EEENSR_INS5_IJNSA_ILi8EEENSA_ILi32EEEEEENS5_IJS16_SC_EEEEEEEvNS4_8identityENS4_28SM100_TMA_2SM_LOAD_MULTICASTES1A_vS1B_EENS_8epilogue10collective18CollectiveEpilogueINS1E_23Sm100TmaWarpSpecializedILi4ELi2ELi16ELb1ELb0EEEJNS5_IJNSA_ILi64EEESF_SF_EEENS5_IJNSR_IS1J_SC_EENSR_INS5_IJNSA_ILi16EEENSA_ILi2EEEEEENS5_IJSC_S1J_EEEEEEEEfSH_fSH_NS1E_6fusion15FusionCallbacksIS1I_NS1S_17LinearCombinationIffffLNS_15FloatRoundStyleE2EEES1K_S1R_JEEENS4_5SM1004TMEM4LOAD26SM100_TMEM_LOAD_32dp32b16xENS4_13SM90_TMA_LOADENS10_INS11_ILi2ELi4ELi3EEES14_NSR_INS5_IJS15_S1M_EEENS5_IJS1M_SC_EEEEEEENS4_39AutoVectorizingCopyWithAssumedAlignmentILi128EEENS4_14SM90_TMA_STOREES27_S29_S29_EEEvvEEEEvNT_6ParamsE)
        /*0a98*/ 	.short	0x0380
        /*0a9a*/ 	.short	0x0800


	//----- nvinfo : EIATTR_SW_WAR
	.align		4
.L_55:
        /*0a9c*/ 	.byte	0x04, 0x36
        /*0a9e*/ 	.short	(.L_57 - .L_56)
.L_56:
        /*0aa0*/ 	.word	0x00000008
.L_57:


//--------------------- .nv.callgraph             --------------------------
	.section	.nv.callgraph,"",@"SHT_CUDA_CALLGRAPH"
	.align	4
	.sectionentsize	8
	.align		4
        /*0000*/ 	.word	0x00000000
	.align		4
        /*0004*/ 	.word	0xffffffff
	.align		4
        /*0008*/ 	.word	index@(_ZN7cutlass13device_kernelINS_4gemm6kernel13GemmUniversalIN4cute5tupleIJiiiiEEENS1_10collective13CollectiveMmaINS1_35MainloopSm100TmaUmmaWarpSpecializedILi3ELi2ELi4ENS5_IJNS4_1CILi4EEENSA_ILi1EEESC_EEEEENS5_IJNSA_ILi128EEESF_SF_EEEfNS5_IJlSC_lEEEfSH_NS4_8TiledMMAINS4_8MMA_AtomIJNS4_23SM100_MMA_TF32_2x1SM_SSINS_10tfloat32_tESL_fLi128ELi128ELNS4_4UMMA5MajorE0ELSN_0ELNSM_7ScaleInE0ELSO_0EEEEEENS4_6LayoutINS5_IJSC_SC_SC_EEENS5_IJNSA_ILi0EEEST_ST_EEEEENS5_IJNS4_10UnderscoreESW_SW_EEEEENS4_18SM100_TMA_2SM_LOADENS4_14ComposedLayoutINS4_7SwizzleILi3ELi4ELi3EEENS4_18smem_ptr_flag_bitsILi32EEENSR_INS5_IJNSA_ILi8EEENSA_ILi32EEEEEENS5_IJS16_SC_EEEEEEEvNS4_8identityENS4_28SM100_TMA_2SM_LOAD_MULTICASTES1A_vS1B_EENS_8epilogue10collective18CollectiveEpilogueINS1E_23Sm100TmaWarpSpecializedILi4ELi2ELi16ELb1ELb0EEEJNS5_IJNSA_ILi64EEESF_SF_EEENS5_IJNSR_IS1J_SC_EENSR_INS5_IJNSA_ILi16EEENSA_ILi2EEEEEENS5_IJSC_S1J_EEEEEEEEfSH_fSH_NS1E_6fusion15FusionCallbacksIS1I_NS1S_17LinearCombinationIffffLNS_15FloatRoundStyleE2EEES1K_S1R_JEEENS4_5SM1004TMEM4LOAD26SM100_TMEM_LOAD_32dp32b16xENS4_13SM90_TMA_LOADENS10_INS11_ILi2ELi4ELi3EEES14_NSR_INS5_IJS15_S1M_EEENS5_IJS1M_SC_EEEEEEENS4_39AutoVectorizingCopyWithAssumedAlignmentILi128EEENS4_14SM90_TMA_STOREES27_S29_S29_EEEvvEEEEvNT_6ParamsE)
	.align		4
        /*000c*/ 	.word	index@(__assertfail)
	.align		4
        /*0010*/ 	.word	0x00000000
	.align		4
        /*0014*/ 	.word	0xfffffffe
	.align		4
        /*0018*/ 	.word	0x00000000
	.align		4
        /*001c*/ 	.word	0xfffffffd
	.align		4
        /*0020*/ 	.word	0x00000000
	.align		4
        /*0024*/ 	.word	0xfffffffc


//--------------------- .nv.constant4             --------------------------
	.section	.nv.constant4,"a",@progbits
	.align	8
	.align		8
.nv.constant4:
        /*0000*/ 	.dword	__assertfail
	.align		8
        /*0008*/ 	.dword	__unnamed_1
	.align		8
        /*0010*/ 	.dword	__unnamed_2
	.align		8
        /*0018*/ 	.dword	_ZN40_INTERNAL_f9b5ee6e_4_k_cu_070167e8_332574cuda3std3__45__cpo5beginE
	.align		8
        /*0020*/ 	.dword	_ZN40_INTERNAL_f9b5ee6e_4_k_cu_070167e8_332574cuda3std3__45__cpo3endE
	.align		8
        /*0028*/ 	.dword	_ZN40_INTERNAL_f9b5ee6e_4_k_cu_070167e8_332574cuda3std3__45__cpo6cbeginE
	.align		8
        /*0030*/ 	.dword	_ZN40_INTERNAL_f9b5ee6e_4_k_cu_070167e8_332574cuda3std3__45__cpo4cendE
	.align		8
        /*0038*/ 	.dword	_ZN40_INTERNAL_f9b5ee6e_4_k_cu_070167e8_332574cuda3std3__442_GLOBAL__N__f9b5ee6e_4_k_cu_070167e8_332576ignoreE
	.align		8
        /*0040*/ 	.dword	_ZN40_INTERNAL_f9b5ee6e_4_k_cu_070167e8_332574cuda3std3__419piecewise_constructE
	.align		8
        /*0048*/ 	.dword	_ZN40_INTERNAL_f9b5ee6e_4_k_cu_070167e8_332574cuda3std3__48in_placeE
	.align		8
        /*0050*/ 	.dword	_ZN40_INTERNAL_f9b5ee6e_4_k_cu_070167e8_332574cuda3std6ranges3__45__cpo4swapE
	.align		8
        /*0058*/ 	.dword	_ZN40_INTERNAL_f9b5ee6e_4_k_cu_070167e8_332574cuda3std6ranges3__45__cpo9iter_moveE
	.align		8
        /*0060*/ 	.dword	_ZN40_INTERNAL_f9b5ee6e_4_k_cu_070167e8_332574cute7productE
	.align		8
        /*0068*/ 	.dword	_ZN40_INTERNAL_f9b5ee6e_4_k_cu_070167e8_332574cute1_E
	.align		8
        /*0070*/ 	.dword	$str$25
	.align		8
        /*0078*/ 	.dword	$str$26
	.align		8
        /*0080*/ 	.dword	$str$27
	.align		8
        /*0088*/ 	.dword	$str$28


//--------------------- .text._ZN7cutlass13device_kernelINS_4gemm6kernel13GemmUniversalIN4cute5tupleIJiiiiEEENS1_10collective13CollectiveMmaINS1_35MainloopSm100TmaUmmaWarpSpecializedILi3ELi2ELi4ENS5_IJNS4_1CILi4EEENSA_ILi1EEESC_EEEEENS5_IJNSA_ILi128EEESF_SF_EEEfNS5_IJlSC_lEEEfSH_NS4_8TiledMMAINS4_8MMA_AtomIJNS4_23SM100_MMA_TF32_2x1SM_SSINS_10tfloat32_tESL_fLi128ELi128ELNS4_4UMMA5MajorE0ELSN_0ELNSM_7ScaleInE0ELSO_0EEEEEENS4_6LayoutINS5_IJSC_SC_SC_EEENS5_IJNSA_ILi0EEEST_ST_EEEEENS5_IJNS4_10UnderscoreESW_SW_EEEEENS4_18SM100_TMA_2SM_LOADENS4_14ComposedLayoutINS4_7SwizzleILi3ELi4ELi3EEENS4_18smem_ptr_flag_bitsILi32EEENSR_INS5_IJNSA_ILi8EEENSA_ILi32EEEEEENS5_IJS16_SC_EEEEEEEvNS4_8identityENS4_28SM100_TMA_2SM_LOAD_MULTICASTES1A_vS1B_EENS_8epilogue10collective18CollectiveEpilogueINS1E_23Sm100TmaWarpSpecializedILi4ELi2ELi16ELb1ELb0EEEJNS5_IJNSA_ILi64EEESF_SF_EEENS5_IJNSR_IS1J_SC_EENSR_INS5_IJNSA_ILi16EEENSA_ILi2EEEEEENS5_IJSC_S1J_EEEEEEEEfSH_fSH_NS1E_6fusion15FusionCallbacksIS1I_NS1S_17LinearCombinationIffffLNS_15FloatRoundStyleE2EEES1K_S1R_JEEENS4_5SM1004TMEM4LOAD26SM100_TMEM_LOAD_32dp32b16xENS4_13SM90_TMA_LOADENS10_INS11_ILi2ELi4ELi3EEES14_NSR_INS5_IJS15_S1M_EEENS5_IJS1M_SC_EEEEEEENS4_39AutoVectorizingCopyWithAssumedAlignmentILi128EEENS4_14SM90_TMA_STOREES27_S29_S29_EEEvvEEEEvNT_6ParamsE --------------------------
	.section	.text._ZN7cutlass13device_kernelINS_4gemm6kernel13GemmUniversalIN4cute5tupleIJiiiiEEENS1_10collective13CollectiveMmaINS1_35MainloopSm100TmaUmmaWarpSpecializedILi3ELi2ELi4ENS5_IJNS4_1CILi4EEENSA_ILi1EEESC_EEEEENS5_IJNSA_ILi128EEESF_SF_EEEfNS5_IJlSC_lEEEfSH_NS4_8TiledMMAINS4_8MMA_AtomIJNS4_23SM100_MMA_TF32_2x1SM_SSINS_10tfloat32_tESL_fLi128ELi128ELNS4_4UMMA5MajorE0ELSN_0ELNSM_7ScaleInE0ELSO_0EEEEEENS4_6LayoutINS5_IJSC_SC_SC_EEENS5_IJNSA_ILi0EEEST_ST_EEEEENS5_IJNS4_10UnderscoreESW_SW_EEEEENS4_18SM100_TMA_2SM_LOADENS4_14ComposedLayoutINS4_7SwizzleILi3ELi4ELi3EEENS4_18smem_ptr_flag_bitsILi32EEENSR_INS5_IJNSA_ILi8EEENSA_ILi32EEEEEENS5_IJS16_SC_EEEEEEEvNS4_8identityENS4_28SM100_TMA_2SM_LOAD_MULTICASTES1A_vS1B_EENS_8epilogue10collective18CollectiveEpilogueINS1E_23Sm100TmaWarpSpecializedILi4ELi2ELi16ELb1ELb0EEEJNS5_IJNSA_ILi64EEESF_SF_EEENS5_IJNSR_IS1J_SC_EENSR_INS5_IJNSA_ILi16EEENSA_ILi2EEEEEENS5_IJSC_S1J_EEEEEEEEfSH_fSH_NS1E_6fusion15FusionCallbacksIS1I_NS1S_17LinearCombinationIffffLNS_15FloatRoundStyleE2EEES1K_S1R_JEEENS4_5SM1004TMEM4LOAD26SM100_TMEM_LOAD_32dp32b16xENS4_13SM90_TMA_LOADENS10_INS11_ILi2ELi4ELi3EEES14_NSR_INS5_IJS15_S1M_EEENS5_IJS1M_SC_EEEEEEENS4_39AutoVectorizingCopyWithAssumedAlignmentILi128EEENS4_14SM90_TMA_STOREES27_S29_S29_EEEvvEEEEvNT_6ParamsE,"ax",@progbits
	.align	128
.text._ZN7cutlass13device_kernelINS_4gemm6kernel13GemmUniversalIN4cute5tupleIJiiiiEEENS1_10collective13CollectiveMmaINS1_35MainloopSm100TmaUmmaWarpSpecializedILi3ELi2ELi4ENS5_IJNS4_1CILi4EEENSA_ILi1EEESC_EEEEENS5_IJNSA_ILi128EEESF_SF_EEEfNS5_IJlSC_lEEEfSH_NS4_8TiledMMAINS4_8MMA_AtomIJNS4_23SM100_MMA_TF32_2x1SM_SSINS_10tfloat32_tESL_fLi128ELi128ELNS4_4UMMA5MajorE0ELSN_0ELNSM_7ScaleInE0ELSO_0EEEEEENS4_6LayoutINS5_IJSC_SC_SC_EEENS5_IJNSA_ILi0EEEST_ST_EEEEENS5_IJNS4_10UnderscoreESW_SW_EEEEENS4_18SM100_TMA_2SM_LOADENS4_14ComposedLayoutINS4_7SwizzleILi3ELi4ELi3EEENS4_18smem_ptr_flag_bitsILi32EEENSR_INS5_IJNSA_ILi8EEENSA_ILi32EEEEEENS5_IJS16_SC_EEEEEEEvNS4_8identityENS4_28SM100_TMA_2SM_LOAD_MULTICASTES1A_vS1B_EENS_8epilogue10collective18CollectiveEpilogueINS1E_23Sm100TmaWarpSpecializedILi4ELi2ELi16ELb1ELb0EEEJNS5_IJNSA_ILi64EEESF_SF_EEENS5_IJNSR_IS1J_SC_EENSR_INS5_IJNSA_ILi16EEENSA_ILi2EEEEEENS5_IJSC_S1J_EEEEEEEEfSH_fSH_NS1E_6fusion15FusionCallbacksIS1I_NS1S_17LinearCombinationIffffLNS_15FloatRoundStyleE2EEES1K_S1R_JEEENS4_5SM1004TMEM4LOAD26SM100_TMEM_LOAD_32dp32b16xENS4_13SM90_TMA_LOADENS10_INS11_ILi2ELi4ELi3EEES14_NSR_INS5_IJS15_S1M_EEENS5_IJS1M_SC_EEEEEEENS4_39AutoVectorizingCopyWithAssumedAlignmentILi128EEENS4_14SM90_TMA_STOREES27_S29_S29_EEEvvEEEEvNT_6ParamsE:
        .type           _ZN7cutlass13device_kernelINS_4gemm6kernel13GemmUniversalIN4cute5tupleIJiiiiEEENS1_10collective13CollectiveMmaINS1_35MainloopSm100TmaUmmaWarpSpecializedILi3ELi2ELi4ENS5_IJNS4_1CILi4EEENSA_ILi1EEESC_EEEEENS5_IJNSA_ILi128EEESF_SF_EEEfNS5_IJlSC_lEEEfSH_NS4_8TiledMMAINS4_8MMA_AtomIJNS4_23SM100_MMA_TF32_2x1SM_SSINS_10tfloat32_tESL_fLi128ELi128ELNS4_4UMMA5MajorE0ELSN_0ELNSM_7ScaleInE0ELSO_0EEEEEENS4_6LayoutINS5_IJSC_SC_SC_EEENS5_IJNSA_ILi0EEEST_ST_EEEEENS5_IJNS4_10UnderscoreESW_SW_EEEEENS4_18SM100_TMA_2SM_LOADENS4_14ComposedLayoutINS4_7SwizzleILi3ELi4ELi3EEENS4_18smem_ptr_flag_bitsILi32EEENSR_INS5_IJNSA_ILi8EEENSA_ILi32EEEEEENS5_IJS16_SC_EEEEEEEvNS4_8identityENS4_28SM100_TMA_2SM_LOAD_MULTICASTES1A_vS1B_EENS_8epilogue10collective18CollectiveEpilogueINS1E_23Sm100TmaWarpSpecializedILi4ELi2ELi16ELb1ELb0EEEJNS5_IJNSA_ILi64EEESF_SF_EEENS5_IJNSR_IS1J_SC_EENSR_INS5_IJNSA_ILi16EEENSA_ILi2EEEEEENS5_IJSC_S1J_EEEEEEEEfSH_fSH_NS1E_6fusion15FusionCallbacksIS1I_NS1S_17LinearCombinationIffffLNS_15FloatRoundStyleE2EEES1K_S1R_JEEENS4_5SM1004TMEM4LOAD26SM100_TMEM_LOAD_32dp32b16xENS4_13SM90_TMA_LOADENS10_INS11_ILi2ELi4ELi3EEES14_NSR_INS5_IJS15_S1M_EEENS5_IJS1M_SC_EEEEEEENS4_39AutoVectorizingCopyWithAssumedAlignmentILi128EEENS4_14SM90_TMA_STOREES27_S29_S29_EEEvvEEEEvNT_6ParamsE,@function
        .size           _ZN7cutlass13device_kernelINS_4gemm6kernel13GemmUniversalIN4cute5tupleIJiiiiEEENS1_10collective13CollectiveMmaINS1_35MainloopSm100TmaUmmaWarpSpecializedILi3ELi2ELi4ENS5_IJNS4_1CILi4EEENSA_ILi1EEESC_EEEEENS5_IJNSA_ILi128EEESF_SF_EEEfNS5_IJlSC_lEEEfSH_NS4_8TiledMMAINS4_8MMA_AtomIJNS4_23SM100_MMA_TF32_2x1SM_SSINS_10tfloat32_tESL_fLi128ELi128ELNS4_4UMMA5MajorE0ELSN_0ELNSM_7ScaleInE0ELSO_0EEEEEENS4_6LayoutINS5_IJSC_SC_SC_EEENS5_IJNSA_ILi0EEEST_ST_EEEEENS5_IJNS4_10UnderscoreESW_SW_EEEEENS4_18SM100_TMA_2SM_LOADENS4_14ComposedLayoutINS4_7SwizzleILi3ELi4ELi3EEENS4_18smem_ptr_flag_bitsILi32EEENSR_INS5_IJNSA_ILi8EEENSA_ILi32EEEEEENS5_IJS16_SC_EEEEEEEvNS4_8identityENS4_28SM100_TMA_2SM_LOAD_MULTICASTES1A_vS1B_EENS_8epilogue10collective18CollectiveEpilogueINS1E_23Sm100TmaWarpSpecializedILi4ELi2ELi16ELb1ELb0EEEJNS5_IJNSA_ILi64EEESF_SF_EEENS5_IJNSR_IS1J_SC_EENSR_INS5_IJNSA_ILi16EEENSA_ILi2EEEEEENS5_IJSC_S1J_EEEEEEEEfSH_fSH_NS1E_6fusion15FusionCallbacksIS1I_NS1S_17LinearCombinationIffffLNS_15FloatRoundStyleE2EEES1K_S1R_JEEENS4_5SM1004TMEM4LOAD26SM100_TMEM_LOAD_32dp32b16xENS4_13SM90_TMA_LOADENS10_INS11_ILi2ELi4ELi3EEES14_NSR_INS5_IJS15_S1M_EEENS5_IJS1M_SC_EEEEEEENS4_39AutoVectorizingCopyWithAssumedAlignmentILi128EEENS4_14SM90_TMA_STOREES27_S29_S29_EEEvvEEEEvNT_6ParamsE,(.L_x_198 - _ZN7cutlass13device_kernelINS_4gemm6kernel13GemmUniversalIN4cute5tupleIJiiiiEEENS1_10collective13CollectiveMmaINS1_35MainloopSm100TmaUmmaWarpSpecializedILi3ELi2ELi4ENS5_IJNS4_1CILi4EEENSA_ILi1EEESC_EEEEENS5_IJNSA_ILi128EEESF_SF_EEEfNS5_IJlSC_lEEEfSH_NS4_8TiledMMAINS4_8MMA_AtomIJNS4_23SM100_MMA_TF32_2x1SM_SSINS_10tfloat32_tESL_fLi128ELi128ELNS4_4UMMA5MajorE0ELSN_0ELNSM_7ScaleInE0ELSO_0EEEEEENS4_6LayoutINS5_IJSC_SC_SC_EEENS5_IJNSA_ILi0EEEST_ST_EEEEENS5_IJNS4_10UnderscoreESW_SW_EEEEENS4_18SM100_TMA_2SM_LOADENS4_14ComposedLayoutINS4_7SwizzleILi3ELi4ELi3EEENS4_18smem_ptr_flag_bitsILi32EEENSR_INS5_IJNSA_ILi8EEENSA_ILi32EEEEEENS5_IJS16_SC_EEEEEEEvNS4_8identityENS4_28SM100_TMA_2SM_LOAD_MULTICASTES1A_vS1B_EENS_8epilogue10collective18CollectiveEpilogueINS1E_23Sm100TmaWarpSpecializedILi4ELi2ELi16ELb1ELb0EEEJNS5_IJNSA_ILi64EEESF_SF_EEENS5_IJNSR_IS1J_SC_EENSR_INS5_IJNSA_ILi16EEENSA_ILi2EEEEEENS5_IJSC_S1J_EEEEEEEEfSH_fSH_NS1E_6fusion15FusionCallbacksIS1I_NS1S_17LinearCombinationIffffLNS_15FloatRoundStyleE2EEES1K_S1R_JEEENS4_5SM1004TMEM4LOAD26SM100_TMEM_LOAD_32dp32b16xENS4_13SM90_TMA_LOADENS10_INS11_ILi2ELi4ELi3EEES14_NSR_INS5_IJS15_S1M_EEENS5_IJS1M_SC_EEEEEEENS4_39AutoVectorizingCopyWithAssumedAlignmentILi128EEENS4_14SM90_TMA_STOREES27_S29_S29_EEEvvEEEEvNT_6ParamsE)
        .other          _ZN7cutlass13device_kernelINS_4gemm6kernel13GemmUniversalIN4cute5tupleIJiiiiEEENS1_10collective13CollectiveMmaINS1_35MainloopSm100TmaUmmaWarpSpecializedILi3ELi2ELi4ENS5_IJNS4_1CILi4EEENSA_ILi1EEESC_EEEEENS5_IJNSA_ILi128EEESF_SF_EEEfNS5_IJlSC_lEEEfSH_NS4_8TiledMMAINS4_8MMA_AtomIJNS4_23SM100_MMA_TF32_2x1SM_SSINS_10tfloat32_tESL_fLi128ELi128ELNS4_4UMMA5MajorE0ELSN_0ELNSM_7ScaleInE0ELSO_0EEEEEENS4_6LayoutINS5_IJSC_SC_SC_EEENS5_IJNSA_ILi0EEEST_ST_EEEEENS5_IJNS4_10UnderscoreESW_SW_EEEEENS4_18SM100_TMA_2SM_LOADENS4_14ComposedLayoutINS4_7SwizzleILi3ELi4ELi3EEENS4_18smem_ptr_flag_bitsILi32EEENSR_INS5_IJNSA_ILi8EEENSA_ILi32EEEEEENS5_IJS16_SC_EEEEEEEvNS4_8identityENS4_28SM100_TMA_2SM_LOAD_MULTICASTES1A_vS1B_EENS_8epilogue10collective18CollectiveEpilogueINS1E_23Sm100TmaWarpSpecializedILi4ELi2ELi16ELb1ELb0EEEJNS5_IJNSA_ILi64EEESF_SF_EEENS5_IJNSR_IS1J_SC_EENSR_INS5_IJNSA_ILi16EEENSA_ILi2EEEEEENS5_IJSC_S1J_EEEEEEEEfSH_fSH_NS1E_6fusion15FusionCallbacksIS1I_NS1S_17LinearCombinationIffffLNS_15FloatRoundStyleE2EEES1K_S1R_JEEENS4_5SM1004TMEM4LOAD26SM100_TMEM_LOAD_32dp32b16xENS4_13SM90_TMA_LOADENS10_INS11_ILi2ELi4ELi3EEES14_NSR_INS5_IJS15_S1M_EEENS5_IJS1M_SC_EEEEEEENS4_39AutoVectorizingCopyWithAssumedAlignmentILi128EEENS4_14SM90_TMA_STOREES27_S29_S29_EEEvvEEEEvNT_6ParamsE,@"STO_CUDA_ENTRY STV_DEFAULT"
_ZN7cutlass13device_kernelINS_4gemm6kernel13GemmUniversalIN4cute5tupleIJiiiiEEENS1_10collective13CollectiveMmaINS1_35MainloopSm100TmaUmmaWarpSpecializedILi3ELi2ELi4ENS5_IJNS4_1CILi4EEENSA_ILi1EEESC_EEEEENS5_IJNSA_ILi128EEESF_SF_EEEfNS5_IJlSC_lEEEfSH_NS4_8TiledMMAINS4_8MMA_AtomIJNS4_23SM100_MMA_TF32_2x1SM_SSINS_10tfloat32_tESL_fLi128ELi128ELNS4_4UMMA5MajorE0ELSN_0ELNSM_7ScaleInE0ELSO_0EEEEEENS4_6LayoutINS5_IJSC_SC_SC_EEENS5_IJNSA_ILi0EEEST_ST_EEEEENS5_IJNS4_10UnderscoreESW_SW_EEEEENS4_18SM100_TMA_2SM_LOADENS4_14ComposedLayoutINS4_7SwizzleILi3ELi4ELi3EEENS4_18smem_ptr_flag_bitsILi32EEENSR_INS5_IJNSA_ILi8EEENSA_ILi32EEEEEENS5_IJS16_SC_EEEEEEEvNS4_8identityENS4_28SM100_TMA_2SM_LOAD_MULTICASTES1A_vS1B_EENS_8epilogue10collective18CollectiveEpilogueINS1E_23Sm100TmaWarpSpecializedILi4ELi2ELi16ELb1ELb0EEEJNS5_IJNSA_ILi64EEESF_SF_EEENS5_IJNSR_IS1J_SC_EENSR_INS5_IJNSA_ILi16EEENSA_ILi2EEEEEENS5_IJSC_S1J_EEEEEEEEfSH_fSH_NS1E_6fusion15FusionCallbacksIS1I_NS1S_17LinearCombinationIffffLNS_15FloatRoundStyleE2EEES1K_S1R_JEEENS4_5SM1004TMEM4LOAD26SM100_TMEM_LOAD_32dp32b16xENS4_13SM90_TMA_LOADENS10_INS11_ILi2ELi4ELi3EEES14_NSR_INS5_IJS15_S1M_EEENS5_IJS1M_SC_EEEEEEENS4_39AutoVectorizingCopyWithAssumedAlignmentILi128EEENS4_14SM90_TMA_STOREES27_S29_S29_EEEvvEEEEvNT_6ParamsE:
[----:B------:R-:W1:Y:S01]  /*0000*/  LDC R1, c[0x0][0x37c] ;  /* 0x0000df00ff017b82 */ /* 0x000e620000000800 */
[----:B------:R-:W2:Y:S01]  /*0010*/  S2R R65, SR_TID.X ;  /* 0x0000000000417919 */ /* 0x000ea20000002100 */
[----:B------:R-:W3:Y:S06]  /*0020*/  LDCU.64 UR8, c[0x0][0x890] ;  /* 0x00011200ff0877ac */ /* 0x000eec0008000a00 */
[----:B------:R-:W4:Y:S01]  /*0030*/  S2UR UR62, SR_CgaCtaId ;  /* 0x00000000003e79c3 */ /* 0x000f220000008800 */
[----:B------:R-:W-:Y:S02]  /*0040*/  PRMT R26, RZ, 0x7610, R26 ;  /* 0x00007610ff1a7816 */ /* 0x000fe4000000001a */
[----:B------:R-:W-:Y:S01]  /*0050*/  ELECT P1, URZ, PT ;  /* 0x0000000000ff782f */ /* 0x000fe20003820000 */
[----:B---3--:R-:W-:-:S04]  /*0060*/  UISETP.NE.U32.AND UP0, UPT, UR8, URZ, UPT ;  /* 0x000000ff0800728c */ /* 0x008fc8000bf05070 */
[----:B------:R-:W-:Y:S02]  /*0070*/  UISETP.NE.AND.EX UP0, UPT, UR9, URZ, UPT, UP0 ;  /* 0x000000ff0900728c */ /* 0x000fe4000bf05300 */
[----:B----4-:R-:W-:Y:S02]  /*0080*/  ULOP3.LUT UR5, UR62, 0x1, URZ, 0xc0, !UPT ;  /* 0x000000013e057892 */ /* 0x010fe4000f8ec0ff */
[----:B------:R-:W-:Y:S01]  /*0090*/  ULOP3.LUT UR4, UR62, 0x1, URZ, 0x3c, !UPT ;  /* 0x000000013e047892 */ /* 0x000fe2000f8e3cff */
[----:B--2---:R-:W-:-:S03]  /*00a0*/  SHF.R.U32.HI R52, RZ, 0x5, R65 ;  /* 0x00000005ff347819 */ /* 0x004fc60000011641 */
[----:B------:R-:W-:Y:S02]  /*00b0*/  IMAD.U32 R2, RZ, RZ, UR5 ;  /* 0x00000005ff027e24 */ /* 0x000fe4000f8e00ff */
[----:B------:R-:W2:Y:S02]  /*00c0*/  SHFL.IDX PT, R0, R52, RZ, 0x1f ;  /* 0x00001fff34007589 */ /* 0x000ea400000e0000 */
[----:B--2---:R-:W-:Y:S01]  /*00d0*/  R2UR UR18, R0 ;  /* 0x00000000001272ca */ /* 0x004fe200000e0000 */
[----:B------:R-:W-:Y:S01]  /*00e0*/  IMAD.U32 R0, RZ, RZ, UR4 ;  /* 0x00000004ff007e24 */ /* 0x000fe2000f8e00ff */
[----:B-1----:R-:W-:-:S13]  /*00f0*/  BRA.U UP0, `(.L_x_0) ;  /* 0x0000000100307547 */ /* 0x002fda000b800000 */
[----:B------:R-:W1:Y:S02]  /*0100*/  LDCU.64 UR4, c[0x0][0x888] ;  /* 0x00011100ff0477ac */ /* 0x000e640008000a00 */
[----:B-1----:R-:W-:-:S04]  /*0110*/  UISETP.NE.U32.AND UP0, UPT, UR4, URZ, UPT ;  /* 0x000000ff0400728c */ /* 0x002fc8000bf05070 */
[----:B------:R-:W-:-:S09]  /*0120*/  UISETP.NE.AND.EX UP0, UPT, UR5, URZ, UPT, UP0 ;  /* 0x000000ff0500728c */ /* 0x000fd2000bf05300 */
[----:B------:R-:W-:Y:S05]  /*0130*/  BRA.U !UP0, `(.L_x_1) ;  /* 0x0000000108147547 */ /* 0x000fea000b800000 */
[----:B------:R-:W1:Y:S01]  /*0140*/  LDC.64 R4, c[0x0][0x888] ;  /* 0x00022200ff047b82 */ /* 0x000e620000000a00 */
[----:B------:R-:W1:Y:S02]  /*0150*/  LDCU.64 UR4, c[0x0][0x358] ;  /* 0x00006b00ff0477ac */ /* 0x000e640008000a00 */
[----:B-1----:R1:W5:Y:S01]  /*0160*/  LDG.E R27, desc[UR4][R4.64] ;  /* 0x00000004041b7981 */ /* 0x002362000c1e1900 */
[----:B------:R-:W-:Y:S01]  /*0170*/  HFMA2 R26, -RZ, RZ, 0, 5.9604644775390625e-08 ;  /* 0x00000001ff1a7431 */ /* 0x000fe200000001ff */
[----:B------:R-:W-:Y:S05]  /*0180*/  BRA `(.L_x_0) ;  /* 0x00000000000c7947 */ /* 0x000fea0003800000 */
.L_x_1:
[----:B------:R-:W1:Y:S01]  /*0190*/  LDCU UR4, c[0x0][0x880] ;  /* 0x00011000ff0477ac */ /* 0x000e620008000800 */
[----:B------:R-:W-:Y:S01]  /*01a0*/  HFMA2 R26, -RZ, RZ, 0, 5.9604644775390625e-08 ;  /* 0x00000001ff1a7431 */ /* 0x000fe200000001ff */
[----:B-1----:R-:W-:-:S07]  /*01b0*/  MOV R27, UR4 ;  /* 0x00000004001b7c02 */ /* 0x002fce0008000f00 */
.L_x_0:
[----:B------:R-:W2:Y:S02]  /*01c0*/  LDCU.64 UR4, c[0x0][0x8b0] ;  /* 0x00011600ff0477ac */ /* 0x000ea40008000a00 */
[----:B--2---:R-:W-:-:S04]  /*01d0*/  UISETP.NE.U32.AND UP0, UPT, UR4, URZ, UPT ;  /* 0x000000ff0400728c */ /* 0x004fc8000bf05070 */
[----:B------:R-:W-:-:S09]  /*01e0*/  UISETP.NE.AND.EX UP0, UPT, UR5, URZ, UPT, UP0 ;  /* 0x000000ff0500728c */ /* 0x000fd2000bf05300 */
[----:B------:R-:W-:Y:S05]  /*01f0*/  BRA.U UP0, `(.L_x_2) ;  /* 0x0000000100287547 */ /* 0x000fea000b800000 */
[----:B------:R-:W2:Y:S02]  /*0200*/  LDCU.64 UR4, c[0x0][0x8a8] ;  /* 0x00011500ff0477ac */ /* 0x000ea40008000a00 */
[----:B--2---:R-:W-:-:S04]  /*0210*/  UISETP.NE.U32.AND UP0, UPT, UR4, URZ, UPT ;  /* 0x000000ff0400728c */ /* 0x004fc8000bf05070 */
[----:B------:R-:W-:-:S09]  /*0220*/  UISETP.NE.AND.EX UP0, UPT, UR5, URZ, UPT, UP0 ;  /* 0x000000ff0500728c */ /* 0x000fd2000bf05300 */
[----:B------:R-:W-:Y:S05]  /*0230*/  BRA.U !UP0, `(.L_x_3) ;  /* 0x0000000108107547 */ /* 0x000fea000b800000 */
[----:B------:R-:W2:Y:S01]  /*0240*/  LDC.64 R24, c[0x0][0x8a8] ;  /* 0x00022a00ff187b82 */ /* 0x000ea20000000a00 */
[----:B------:R-:W2:Y:S02]  /*0250*/  LDCU.64 UR4, c[0x0][0x358] ;  /* 0x00006b00ff0477ac */ /* 0x000ea40008000a00 */
[----:B--2---:R2:W5:Y:S01]  /*0260*/  LDG.E R24, desc[UR4][R24.64] ;  /* 0x0000000418187981 */ /* 0x004562000c1e1900 */
[----:B------:R-:W-:Y:S05]  /*0270*/  BRA `(.L_x_2) ;  /* 0x0000000000087947 */ /* 0x000fea0003800000 */
.L_x_3:
[----:B------:R-:W2:Y:S02]  /*0280*/  LDCU UR4, c[0x0][0x8a0] ;  /* 0x00011400ff0477ac */ /* 0x000ea40008000800 */
[----:B--2---:R-:W-:Y:S02]  /*0290*/  MOV R24, UR4 ;  /* 0x0000000400187c02 */ /* 0x004fe40008000f00 */
.L_x_2:
[----:B------:R-:W-:Y:S01]  /*02a0*/  IMAD.U32 R3, RZ, RZ, UR18 ;  /* 0x00000012ff037e24 */ /* 0x000fe2000f8e00ff */
[----:B------:R-:W-:Y:S04]  /*02b0*/  BSSY.RECONVERGENT B0, `(.L_x_4) ;  /* 0x000000c000007945 */ /* 0x000fe80003800200 */
[C---:B------:R-:W-:Y:S02]  /*02c0*/  ISETP.NE.OR P2, PT, R3.reuse, 0x1, !P1 ;  /* 0x000000010300780c */ /* 0x040fe40004f45670 */
[----:B------:R-:W-:-:S11]  /*02d0*/  ISETP.NE.OR P0, PT, R3, 0x3, !P1 ;  /* 0x000000030300780c */ /* 0x000fd60004f05670 */
[----:B------:R-:W-:Y:S05]  /*02e0*/  @P2 BRA `(.L_x_5) ;  /* 0x0000000000202947 */ /* 0x000fea0003800000 */
[----:B------:R-:W3:Y:S02]  /*02f0*/  LDCU.64 UR4, c[0x0][0x348] ;  /* 0x00006900ff0477ac */ /* 0x000ee40008000a00 */
[----:B---3--:R-:W-:Y:S02]  /*0300*/  UIADD3 UR6, UP1, UPT, UR4, 0x80, URZ ;  /* 0x0000008004067890 */ /* 0x008fe4000ff3e0ff */
[----:B------:R-:W-:Y:S02]  /*0310*/  UIADD3 UR4, UP0, UPT, UR4, 0x180, URZ ;  /* 0x0000018004047890 */ /* 0x000fe4000ff1e0ff */
[----:B------:R-:W-:Y:S02]  /*0320*/  UIADD3.X UR7, UPT, UPT, URZ, UR5, URZ, UP1, !UPT ;  /* 0x00000005ff077290 */ /* 0x000fe40008ffe4ff */
[----:B------:R-:W-:-:S07]  /*0330*/  UIADD3.X UR5, UPT, UPT, URZ, UR5, URZ, UP0, !UPT ;  /* 0x00000005ff057290 */ /* 0x000fce00087fe4ff */
[----:B------:R3:W-:Y:S02]  /*0340*/  UTMACCTL.PF [UR6] ;  /* 0x00000000060079b9 */ /* 0x0007e40008040000 */
[----:B------:R3:W-:Y:S02]  /*0350*/  UTMACCTL.PF [UR4] ;  /* 0x00000000040079b9 */ /* 0x0007e40008040000 */
[----:B---3--:R-:W-:Y:S01]  /*0360*/  NOP ;  /* 0x0000000000007918 */ /* 0x008fe20000000000 */
.L_x_5:
[----:B------:R-:W-:Y:S05]  /*0370*/  BSYNC.RECONVERGENT B0 ;  /* 0x0000000000007941 */ /* 0x000fea0003800200 */
.L_x_4:
[----:B------:R-:W-:Y:S04]  /*0380*/  BSSY.RECONVERGENT B0, `(.L_x_6) ;  /* 0x000000a000007945 */ /* 0x000fe80003800200 */
        /* <DEDUP_REMOVED lines=9> */
.L_x_7:
[----:B------:R-:W-:Y:S05]  /*0420*/  BSYNC.RECONVERGENT B0 ;  /* 0x0000000000007941 */ /* 0x000fea0003800200 */
.L_x_6:
[----:B------:R-:W3:Y:S01]  /*0430*/  LDCU.64 UR4, c[0x0][0x888] ;  /* 0x00011100ff0477ac */ /* 0x000ee20008000a00 */
[----:B------:R-:W-:Y:S02]  /*0440*/  UISETP.EQ.U32.AND UP2, UPT, UR8, URZ, UPT ;  /* 0x000000ff0800728c */ /* 0x000fe4000bf42070 */
[----:B------:R-:W-:Y:S02]  /*0450*/  UPLOP3.LUT UP4, UPT, UPT, UPT, UPT, 0x80, 0x8 ;  /* 0x000000000008789c */ /* 0x000fe40003f8f070 */
[----:B---3--:R-:W-:-:S04]  /*0460*/  UISETP.NE.U32.AND UP0, UPT, UR4, URZ, UPT ;  /* 0x000000ff0400728c */ /* 0x008fc8000bf05070 */
[----:B------:R-:W-:-:S04]  /*0470*/  UISETP.NE.AND.EX UP1, UPT, UR5, URZ, UPT, UP0 ;  /* 0x000000ff0500728c */ /* 0x000fc8000bf25300 */
[----:B------:R-:W-:-:S04]  /*0480*/  UISETP.EQ.OR.EX UP3, UPT, UR9, URZ, !UP1, UP2 ;  /* 0x000000ff0900728c */ /* 0x000fc8000cf62720 */
[----:B------:R-:W-:-:S05]  /*0490*/  UP2UR UR61, UPR, URZ, 0x8 ;  /* 0x00000008ff3d7883 */ /* 0x000fca0008000000 */
[----:B------:R-:W-:Y:S07]  /*04a0*/  BRA.U !UP3, `(.L_x_8) ;  /* 0x000000010b207547 */ /* 0x000fee000b800000 */
[----:B------:R-:W-:Y:S01]  /*04b0*/  UISETP.NE.U32.AND UP2, UPT, UR8, URZ, UPT ;  /* 0x000000ff0800728c */ /* 0x000fe2000bf45070 */
[----:B-----5:R-:W-:Y:S01]  /*04c0*/  FSETP.NEU.AND P0, PT, R27, RZ, PT ;  /* 0x000000ff1b00720b */ /* 0x020fe20003f0d000 */
[----:B------:R-:W-:Y:S02]  /*04d0*/  USEL UR4, URZ, 0xffffffff, UP1 ;  /* 0xffffffffff047887 */ /* 0x000fe40008800000 */
[----:B------:R-:W-:-:S10]  /*04e0*/  UISETP.NE.AND.EX UP2, UPT, UR9, URZ, UPT, UP2 ;  /* 0x000000ff0900728c */ /* 0x000fd4000bf45320 */
[----:B------:R-:W-:Y:S01]  /*04f0*/  VOTEU.ANY UP0, P0 ;  /* 0x0000000000ff7886 */ /* 0x000fe20000000100 */
[----:B------:R-:W-:-:S04]  /*0500*/  @!UP2 USEL UR4, URZ, 0xffffffff, UP0 ;  /* 0xffffffffff04a887 */ /* 0x000fc80008000000 */
[----:B------:R-:W-:-:S04]  /*0510*/  ULOP3.LUT UR4, UR4, 0x1, URZ, 0xc0, !UPT ;  /* 0x0000000104047892 */ /* 0x000fc8000f8ec0ff */
[----:B------:R-:W-:-:S11]  /*0520*/  UISETP.NE.U32.AND UP4, UPT, UR4, 0x1, UPT ;  /* 0x000000010400788c */ /* 0x000fd6000bf85070 */
.L_x_8:
[----:B------:R-:W3:Y:S01]  /*0530*/  SHFL.IDX PT, R3, R52, RZ, 0x1f ;  /* 0x00001fff34037589 */ /* 0x000ee200000e0000 */
[----:B------:R-:W-:Y:S01]  /*0540*/  R2UR UR4, R2 ;  /* 0x00000000020472ca */ /* 0x000fe200000e0000 */
[----:B------:R-:W-:-:S04]  /*0550*/  UISETP.NE.AND UP0, UPT, UR18, 0x2, UPT ;  /* 0x000000021200788c */ /* 0x000fc8000bf05270 */
[----:B------:R-:W-:-:S08]  /*0560*/  USEL UR52, URZ, 0x1, UP0 ;  /* 0x00000001ff347887 */ /* 0x000fd00008000000 */
[----:B------:R-:W-:-:S06]  /*0570*/  UISETP.EQ.AND UP2, UPT, UR4, URZ, !UP0 ;  /* 0x000000ff0400728c */ /* 0x000fcc000c742270 */
[----:B------:R-:W-:Y:S02]  /*0580*/  PLOP3.LUT P4, PT, P1, PT, UP2, 0x80, 0x8 ;  /* 0x000000000008781c */ /* 0x000fe40000f8f028 */
[----:B---3--:R-:W-:-:S13]  /*0590*/  ISETP.NE.AND P0, PT, R3, RZ, PT ;  /* 0x000000ff0300720c */ /* 0x008fda0003f05270 */
[----:B------:R-:W-:Y:S05]  /*05a0*/  @P0 BRA `(.L_x_9) ;  /* 0x00000000004c0947 */ /* 0x000fea0003800000 */
[----:B------:R-:W-:Y:S01]  /*05b0*/  UMOV UR4, 0x400 ;  /* 0x0000040000047882 */ /* 0x000fe20000000000 */
[----:B------:R-:W-:Y:S01]  /*05c0*/  UMOV UR8, 0x1 ;  /* 0x0000000100087882 */ /* 0x000fe20000000000 */
[----:B------:R-:W-:Y:S01]  /*05d0*/  UMOV UR6, 0x2 ;  /* 0x0000000200067882 */ /* 0x000fe20000000000 */
[----:B------:R-:W-:Y:S02]  /*05e0*/  ULEA UR4, UR62, UR4, 0x18 ;  /* 0x000000043e047291 */ /* 0x000fe4000f8ec0ff */
[----:B------:R-:W-:-:S04]  /*05f0*/  UIADD3 UR8, UPT, UPT, -UR8, 0x100000, URZ ;  /* 0x0010000008087890 */ /* 0x000fc8000fffe1ff */
[----:B------:R-:W-:Y:S02]  /*0600*/  USHF.L.U32 UR9, UR8, 0xb, URZ ;  /* 0x0000000b08097899 */ /* 0x000fe400080006ff */
[----:B------:R-:W-:Y:S02]  /*0610*/  USHF.L.U32 UR8, UR8, 0x1, URZ ;  /* 0x0000000108087899 */ /* 0x000fe400080006ff */
[----:B------:R-:W-:-:S04]  /*0620*/  UIADD3 UR6, UPT, UPT, -UR6, 0x100000, URZ ;  /* 0x0010000006067890 */ /* 0x000fc8000fffe1ff */
[----:B------:R-:W-:Y:S02]  /*0630*/  USHF.L.U32 UR7, UR6, 0xb, URZ ;  /* 0x0000000b06077899 */ /* 0x000fe400080006ff */
[----:B------:R-:W-:Y:S01]  /*0640*/  USHF.L.U32 UR6, UR6, 0x1, URZ ;  /* 0x0000000106067899 */ /* 0x000fe200080006ff */
[----:B------:R-:W-:Y:S01]  /*0650*/  ELECT P0, URZ, PT ;  /* 0x0000000000ff782f */ /* 0x000fe20003800000 */
[----:B------:R-:W3:Y:S02]  /*0660*/  FENCE.VIEW.ASYNC.S ;  /* 0x00000000000073c6 */ /* 0x000ee40000000000 */
[----:B---3--:R3:W4:Y:S08]  /*0670*/  SYNCS.EXCH.64 URZ, [UR4], UR8 ;  /* 0x0000000804ff75b2 */ /* 0x0087300008000100 */
[----:B------:R3:W1:Y:S01]  /*0680*/  SYNCS.EXCH.64 URZ, [UR4+0x18], UR6 ;  /* 0x0000180604ff75b2 */ /* 0x0006620008000100 */
[----:B------:R3:W1:Y:S01]  /*0690*/  SYNCS.EXCH.64 URZ, [UR4+0x8], UR8 ;  /* 0x0000080804ff75b2 */ /* 0x0006620008000100 */
[----:B------:R3:W1:Y:S01]  /*06a0*/  SYNCS.EXCH.64 URZ, [UR4+0x20], UR6 ;  /* 0x0000200604ff75b2 */ /* 0x0006620008000100 */
[----:B------:R3:W1:Y:S01]  /*06b0*/  SYNCS.EXCH.64 URZ, [UR4+0x10], UR8 ;  /* 0x0000100804ff75b2 */ /* 0x0006620008000100 */
[----:B------:R3:W1:Y:S01]  /*06c0*/  SYNCS.EXCH.64 URZ, [UR4+0x28], UR6 ;  /* 0x0000280604ff75b2 */ /* 0x0006620008000100 */
[----:B------:R-:W-:Y:S01]  /*06d0*/  NOP ;  /* 0x0000000000007918 */ /* 0x000fe20000000000 */
.L_x_9:
[----:B------:R-:W2:Y:S01]  /*06e0*/  SHFL.IDX PT, R3, R52, RZ, 0x1f ;  /* 0x00001fff34037589 */ /* 0x000ea200000e0000 */
[----:B------:R-:W-:Y:S01]  /*06f0*/  NOP ;  /* 0x0000000000007918 */ /* 0x000fe20000000000 */
[----:B--2---:R-:W-:-:S13]  /*0700*/  ISETP.NE.AND P0, PT, R3, 0x1, PT ;  /* 0x000000010300780c */ /* 0x004fda0003f05270 */
[----:B------:R-:W-:Y:S05]  /*0710*/  @P0 BRA `(.L_x_10) ;  /* 0x0000000000540947 */ /* 0x000fea0003800000 */
[----:B---3--:R-:W-:Y:S01]  /*0720*/  UMOV UR4, 0x400 ;  /* 0x0000040000047882 */ /* 0x008fe20000000000 */
        /* <DEDUP_REMOVED lines=10> */
[----:B------:R-:W2:Y:S02]  /*07d0*/  FENCE.VIEW.ASYNC.S ;  /* 0x00000000000073c6 */ /* 0x000ea40000000000 */
[----:B--2---:R2:W3:Y:S08]  /*07e0*/  SYNCS.EXCH.64 URZ, [UR4+0x30], UR8 ;  /* 0x0000300804ff75b2 */ /* 0x0044f00008000100 */
[----:B------:R2:W1:Y:S01]  /*07f0*/  SYNCS.EXCH.64 URZ, [UR4+0x50], UR6 ;  /* 0x0000500604ff75b2 */ /* 0x0004620008000100 */
[----:B------:R2:W1:Y:S01]  /*0800*/  SYNCS.EXCH.64 URZ, [UR4+0x38], UR8 ;  /* 0x0000380804ff75b2 */ /* 0x0004620008000100 */
[----:B------:R2:W1:Y:S01]  /*0810*/  SYNCS.EXCH.64 URZ, [UR4+0x58], UR6 ;  /* 0x0000580604ff75b2 */ /* 0x0004620008000100 */
[----:B------:R2:W1:Y:S01]  /*0820*/  SYNCS.EXCH.64 URZ, [UR4+0x40], UR8 ;  /* 0x0000400804ff75b2 */ /* 0x0004620008000100 */
[----:B------:R2:W1:Y:S01]  /*0830*/  SYNCS.EXCH.64 URZ, [UR4+0x60], UR6 ;  /* 0x0000600604ff75b2 */ /* 0x0004620008000100 */
[----:B------:R2:W1:Y:S01]  /*0840*/  SYNCS.EXCH.64 URZ, [UR4+0x48], UR8 ;  /* 0x0000480804ff75b2 */ /* 0x0004620008000100 */
[----:B------:R2:W1:Y:S01]  /*0850*/  SYNCS.EXCH.64 URZ, [UR4+0x68], UR6 ;  /* 0x0000680604ff75b2 */ /* 0x0004620008000100 */
[----:B------:R-:W-:Y:S01]  /*0860*/  NOP ;  /* 0x0000000000007918 */ /* 0x000fe20000000000 */
.L_x_10:
[----:B------:R-:W4:Y:S01]  /*0870*/  SHFL.IDX PT, R3, R52, RZ, 0x1f ;  /* 0x00001fff34037589 */ /* 0x000f2200000e0000 */
[----:B------:R-:W-:Y:S01]  /*0880*/  NOP ;  /* 0x0000000000007918 */ /* 0x000fe20000000000 */
[----:B----4-:R-:W-:-:S13]  /*0890*/  ISETP.NE.AND P0, PT, R3, 0x3, PT ;  /* 0x000000030300780c */ /* 0x010fda0003f05270 */
[----:B------:R-:W-:Y:S05]  /*08a0*/  @P0 BRA `(.L_x_11) ;  /* 0x00000000002c0947 */ /* 0x000fea0003800000 */
[----:B--23--:R-:W-:Y:S01]  /*08b0*/  UMOV UR6, 0x400 ;  /* 0x0000040000067882 */ /* 0x00cfe20000000000 */
[----:B------:R-:W-:Y:S01]  /*08c0*/  UMOV UR4, 0x20 ;  /* 0x0000002000047882 */ /* 0x000fe20000000000 */
[----:B------:R-:W-:Y:S02]  /*08d0*/  ULEA UR6, UR62, UR6, 0x18 ;  /* 0x000000063e067291 */ /* 0x000fe4000f8ec0ff */
[----:B------:R-:W-:-:S04]  /*08e0*/  UIADD3 UR4, UPT, UPT, -UR4, 0x100000, URZ ;  /* 0x0010000004047890 */ /* 0x000fc8000fffe1ff */
[----:B------:R-:W-:Y:S02]  /*08f0*/  USHF.L.U32 UR5, UR4, 0xb, URZ ;  /* 0x0000000b04057899 */ /* 0x000fe400080006ff */
[----:B------:R-:W-:Y:S01]  /*0900*/  USHF.L.U32 UR4, UR4, 0x1, URZ ;  /* 0x0000000104047899 */ /* 0x000fe200080006ff */
[----:B------:R-:W-:Y:S01]  /*0910*/  ELECT P0, URZ, PT ;  /* 0x0000000000ff782f */ /* 0x000fe20003800000 */
[----:B------:R-:W2:Y:S10]  /*0920*/  FENCE.VIEW.ASYNC.S ;  /* 0x00000000000073c6 */ /* 0x000eb40000000000 */
[----:B--2---:R4:W2:Y:S01]  /*0930*/  SYNCS.EXCH.64 URZ, [UR6+0x70], UR4 ;  /* 0x0000700406ff75b2 */ /* 0x0048a20008000100 */
[----:B------:R4:W3:Y:S02]  /*0940*/  SYNCS.EXCH.64 URZ, [UR6+0x78], UR4 ;  /* 0x0000780406ff75b2 */ /* 0x0008e40008000100 */
[----:B----4-:R-:W-:Y:S01]  /*0950*/  NOP ;  /* 0x0000000000007918 */ /* 0x010fe20000000000 */
.L_x_11:
[----:B------:R-:W4:Y:S01]  /*0960*/  SHFL.IDX PT, R3, R52, RZ, 0x1f ;  /* 0x00001fff34037589 */ /* 0x000f2200000e0000 */
[----:B------:R-:W-:Y:S01]  /*0970*/  NOP ;  /* 0x0000000000007918 */ /* 0x000fe20000000000 */
[----:B----4-:R-:W-:-:S13]  /*0980*/  ISETP.NE.AND P0, PT, R3, 0x4, PT ;  /* 0x000000040300780c */ /* 0x010fda0003f05270 */
[----:B------:R-:W-:Y:S05]  /*0990*/  @P0 BRA `(.L_x_12) ;  /* 0x0000000000480947 */ /* 0x000fea0003800000 */
[----:B--23--:R-:W-:Y:S01]  /*09a0*/  UMOV UR4, 0x3a0 ;  /* 0x000003a000047882 */ /* 0x00cfe20000000000 */
[----:B------:R-:W-:Y:S01]  /*09b0*/  UMOV UR6, 0x400 ;  /* 0x0000040000067882 */ /* 0x000fe20000000000 */
[----:B------:R-:W-:Y:S01]  /*09c0*/  USEL UR4, UR4, 0x320, UP4 ;  /* 0x0000032004047887 */ /* 0x000fe2000a000000 */
        /* <DEDUP_REMOVED lines=10> */
[----:B--2---:R4:W2:Y:S08]  /*0a70*/  SYNCS.EXCH.64 URZ, [UR6+0x80], UR8 ;  /* 0x0000800806ff75b2 */ /* 0x0048b00008000100 */
[----:B------:R4:W3:Y:S01]  /*0a80*/  SYNCS.EXCH.64 URZ, [UR6+0x90], UR4 ;  /* 0x0000900406ff75b2 */ /* 0x0008e20008000100 */
[----:B------:R4:W1:Y:S01]  /*0a90*/  SYNCS.EXCH.64 URZ, [UR6+0x88], UR8 ;  /* 0x0000880806ff75b2 */ /* 0x0008620008000100 */
[----:B------:R4:W1:Y:S02]  /*0aa0*/  SYNCS.EXCH.64 URZ, [UR6+0x98], UR4 ;  /* 0x0000980406ff75b2 */ /* 0x0008640008000100 */
[----:B----4-:R-:W-:Y:S01]  /*0ab0*/  NOP ;  /* 0x0000000000007918 */ /* 0x010fe20000000000 */
.L_x_12:
[----:B------:R-:W4:Y:S01]  /*0ac0*/  SHFL.IDX PT, R3, R52, RZ, 0x1f ;  /* 0x00001fff34037589 */ /* 0x000f2200000e0000 */
[----:B------:R-:W-:Y:S01]  /*0ad0*/  NOP ;  /* 0x0000000000007918 */ /* 0x000fe20000000000 */
[----:B----4-:R-:W-:-:S13]  /*0ae0*/  ISETP.NE.AND P0, PT, R3, 0x5, PT ;  /* 0x000000050300780c */ /* 0x010fda0003f05270 */
[----:B------:R-:W-:Y:S05]  /*0af0*/  @P0 BRA `(.L_x_13) ;  /* 0x0000000000540947 */ /* 0x000fea0003800000 */
[----:B--23--:R-:W-:Y:S01]  /*0b00*/  UMOV UR4, 0x400 ;  /* 0x0000040000047882 */ /* 0x00cfe20000000000 */
        /* <DEDUP_REMOVED lines=14> */
[----:B------:R4:W1:Y:S01]  /*0bf0*/  SYNCS.EXCH.64 URZ, [UR4+0xc8], UR8 ;  /* 0x0000c80804ff75b2 */ /* 0x0008620008000100 */
[----:B------:R4:W1:Y:S01]  /*0c00*/  SYNCS.EXCH.64 URZ, [UR4+0xb0], UR6 ;  /* 0x0000b00604ff75b2 */ /* 0x0008620008000100 */
[----:B------:R4:W1:Y:S01]  /*0c10*/  SYNCS.EXCH.64 URZ, [UR4+0xd0], UR8 ;  /* 0x0000d00804ff75b2 */ /* 0x0008620008000100 */
[----:B------:R4:W1:Y:S01]  /*0c20*/  SYNCS.EXCH.64 URZ, [UR4+0xb8], UR6 ;  /* 0x0000b80604ff75b2 */ /* 0x0008620008000100 */
[----:B------:R4:W1:Y:S02]  /*0c30*/  SYNCS.EXCH.64 URZ, [UR4+0xd8], UR8 ;  /* 0x0000d80804ff75b2 */ /* 0x0008640008000100 */
[----:B----4-:R-:W-:Y:S01]  /*0c40*/  NOP ;  /* 0x0000000000007918 */ /* 0x010fe20000000000 */
.L_x_13:
[----:B------:R-:W4:Y:S01]  /*0c50*/  SHFL.IDX PT, R3, R52, RZ, 0x1f ;  /* 0x00001fff34037589 */ /* 0x000f2200000e0000 */
[----:B------:R-:W-:Y:S01]  /*0c60*/  ISETP.NE.OR P1, PT, RZ, UR18, !P1 ;  /* 0x00000012ff007c0c */ /* 0x000fe2000cf25670 */
        /* <DEDUP_REMOVED lines=12> */
[----:B------:R4:W3:Y:S01]  /*0d30*/  SYNCS.EXCH.64 URZ, [UR4+0xf0], UR6 ;  /* 0x0000f00604ff75b2 */ /* 0x0008e20008000100 */
[----:B------:R4:W1:Y:S01]  /*0d40*/  SYNCS.EXCH.64 URZ, [UR4+0xe8], UR6 ;  /* 0x0000e80604ff75b2 */ /* 0x0008620008000100 */
[----:B------:R4:W1:Y:S02]  /*0d50*/  SYNCS.EXCH.64 URZ, [UR4+0xf8], UR6 ;  /* 0x0000f80604ff75b2 */ /* 0x0008640008000100 */
[----:B----4-:R-:W-:Y:S01]  /*0d60*/  NOP ;  /* 0x0000000000007918 */ /* 0x010fe20000000000 */
.L_x_14:
[----:B------:R-:W-:Y:S01]  /*0d70*/  VOTEU.ALL UP0, P1 ;  /* 0x0000000000ff7886 */ /* 0x000fe20000800000 */
[----:B--23--:R-:W-:Y:S01]  /*0d80*/  UMOV UR4, 0x20 ;  /* 0x0000002000047882 */ /* 0x00cfe20000000000 */
[----:B------:R-:W2:Y:S01]  /*0d90*/  LDCU UR7, c[0x0][0x36c] ;  /* 0x00006d80ff0777ac */ /* 0x000ea20008000800 */
[----:B------:R-:W-:Y:S01]  /*0da0*/  NOP ;  /* 0x0000000000007918 */ /* 0x000fe20000000000 */
[----:B-1----:R-:W-:Y:S01]  /*0db0*/  LOP3.LUT R5, R65, 0x1f, RZ, 0xc0, !PT ;  /* 0x0000001f41057812 */ /* 0x002fe200078ec0ff */
[----:B------:R-:W-:Y:S01]  /*0dc0*/  @!UP0 UMOV UR6, 0x400 ;  /* 0x0000040000068882 */ /* 0x000fe20000000000 */
[----:B------:R-:W-:-:S04]  /*0dd0*/  @!UP0 UIADD3 UR4, UPT, UPT, -UR4, 0x100000, URZ ;  /* 0x0010000004048890 */ /* 0x000fc8000fffe1ff */
[----:B------:R-:W-:Y:S02]  /*0de0*/  @!UP0 USHF.L.U32 UR5, UR4, 0xb, URZ ;  /* 0x0000000b04058899 */ /* 0x000fe400080006ff */
[----:B------:R-:W-:Y:S02]  /*0df0*/  @!UP0 USHF.L.U32 UR4, UR4, 0x1, URZ ;  /* 0x0000000104048899 */ /* 0x000fe400080006ff */
[----:B------:R-:W-:Y:S01]  /*0e00*/  @!UP0 ULEA UR6, UR62, UR6, 0x18 ;  /* 0x000000063e068291 */ /* 0x000fe2000f8ec0ff */
[----:B------:R-:W-:Y:S01]  /*0e10*/  VOTEU.ALL UP0, P1 ;  /* 0x0000000000ff7886 */ /* 0x000fe20000800000 */
[----:B------:R-:W-:Y:S02]  /*0e20*/  UISETP.NE.AND UP5, UPT, UR18, URZ, UPT ;  /* 0x000000ff1200728c */ /* 0x000fe4000bfa5270 */
[----:B--2---:R-:W-:Y:S01]  /*0e30*/  UISETP.EQ.U32.AND UP6, UPT, UR7, 0x1, UPT ;  /* 0x000000010700788c */ /* 0x004fe2000bfc2070 */
[----:B------:R-:W1:Y:S07]  /*0e40*/  FENCE.VIEW.ASYNC.S ;  /* 0x00000000000073c6 */ /* 0x000e6e0000000000 */
[----:B-1----:R1:W2:Y:S01]  /*0e50*/  @!UP0 SYNCS.EXCH.64 URZ, [UR6+0x100], UR4 ;  /* 0x0001000406ff85b2 */ /* 0x0022a20008000100 */
[----:B------:R-:W-:Y:S05]  /*0e60*/  BRA.U !UP6, `(.L_x_15) ;  /* 0x000000010e087547 */ /* 0x000fea000b800000 */
[----:B--2---:R-:W-:Y:S01]  /*0e70*/  UCGABAR_ARV ;  /* 0x00000000000079c7 */ /* 0x004fe20008000000 */
[----:B------:R-:W-:Y:S05]  /*0e80*/  BRA `(.L_x_16) ;  /* 0x0000000000047947 */ /* 0x000fea0003800000 */
.L_x_15:
[----:B--2---:R-:W-:Y:S01]  /*0e90*/  NOP ;  /* 0x0000000000007918 */ /* 0x004fe20000000000 */
.L_x_16:
[----:B------:R-:W2:Y:S01]  /*0ea0*/  S2UR UR26, SR_CTAID.X ;  /* 0x00000000001a79c3 */ /* 0x000ea20000002500 */
[----:B------:R-:W-:-:S05]  /*0eb0*/  CS2R.32 R54, SR_CgaSize ;  /* 0x0000000000367805 */ /* 0x000fca0000008a00 */
[----:B------:R-:W-:-:S05]  /*0ec0*/  IMAD R54, R54, -0xa0, RZ ;  /* 0xffffff6036367824 */ /* 0x000fca00078e02ff */
[----:B-1----:R-:W-:-:S14]  /*0ed0*/  R2UR UR5, R54 ;  /* 0x00000000360572ca */ /* 0x002fdc00000e0000 */
[----:B------:R-:W1:Y:S01]  /*0ee0*/  LDCU UR5, c[0x0][UR5+0x2b0] ;  /* 0x00005600050577ac */ /* 0x000e620008000800 */
[----:B------:R-:W-:Y:S02]  /*0ef0*/  R2UR UR9, R2 ;  /* 0x00000000020972ca */ /* 0x000fe400000e0000 */
[----:B------:R-:W-:-:S05]  /*0f00*/  CS2R.32 R54, SR_CgaSize ;  /* 0x0000000000367805 */ /* 0x000fca0000008a00 */
[----:B------:R-:W-:-:S05]  /*0f10*/  IMAD R54, R54, -0xa0, RZ ;  /* 0xffffff6036367824 */ /* 0x000fca00078e02ff */
[----:B------:R-:W-:-:S14]  /*0f20*/  R2UR UR4, R54 ;  /* 0x00000000360472ca */ /* 0x000fdc00000e0000 */
[----:B------:R-:W3:Y:S01]  /*0f30*/  LDCU UR4, c[0x0][UR4+0x2b4] ;  /* 0x00005680040477ac */ /* 0x000ee20008000800 */
[----:B------:R-:W4:Y:S01]  /*0f40*/  S2UR UR27, SR_CTAID.Y ;  /* 0x00000000001b79c3 */ /* 0x000f220000002600 */
[----:B------:R-:W-:-:S05]  /*0f50*/  CS2R.32 R54, SR_CgaSize ;  /* 0x0000000000367805 */ /* 0x000fca0000008a00 */
[----:B------:R-:W-:-:S05]  /*0f60*/  IMAD R54, R54, -0xa0, RZ ;  /* 0xffffff6036367824 */ /* 0x000fca00078e02ff */
[----:B------:R-:W-:-:S14]  /*0f70*/  R2UR UR7, R54 ;  /* 0x00000000360772ca */ /* 0x000fdc00000e0000 */
[----:B------:R-:W3:Y:S01]  /*0f80*/  LDCU UR7, c[0x0][UR7+0x2a0] ;  /* 0x00005400070777ac */ /* 0x000ee20008000800 */
[----:B------:R-:W-:-:S05]  /*0f90*/  CS2R.32 R54, SR_CgaSize ;  /* 0x0000000000367805 */ /* 0x000fca0000008a00 */
[----:B------:R-:W-:-:S05]  /*0fa0*/  IMAD R54, R54, -0xa0, RZ ;  /* 0xffffff6036367824 */ /* 0x000fca00078e02ff */
[----:B------:R-:W-:-:S14]  /*0fb0*/  R2UR UR8, R54 ;  /* 0x00000000360872ca */ /* 0x000fdc00000e0000 */
[----:B------:R-:W3:Y:S01]  /*0fc0*/  LDCU UR8, c[0x0][UR8+0x2a4] ;  /* 0x00005480080877ac */ /* 0x000ee20008000800 */
[----:B------:R-:W-:Y:S01]  /*0fd0*/  UISETP.GT.U32.AND UP0, UPT, UR9, 0xffff, UPT ;  /* 0x0000ffff0900788c */ /* 0x000fe2000bf04070 */
[----:B------:R-:W3:Y:S01]  /*0fe0*/  LDCU UR19, c[0x0][0xb24] ;  /* 0x00016480ff1377ac */ /* 0x000ee20008000800 */
[----:B------:R-:W3:Y:S01]  /*0ff0*/  LDCU UR39, c[0x0][0xb24] ;  /* 0x00016480ff2777ac */ /* 0x000ee20008000800 */
[----:B--2---:R-:W-:Y:S01]  /*1000*/  I2FP.F32.U32 R4, UR26 ;  /* 0x0000001a00047c45 */ /* 0x004fe20008201000 */
[----:B------:R-:W2:Y:S04]  /*1010*/  LDCU UR22, c[0x0][0xb30] ;  /* 0x00016600ff1677ac */ /* 0x000ea80008000800 */
[----:B-1----:R-:W-:Y:S01]  /*1020*/  FMUL R4, R4, UR5 ;  /* 0x0000000504047c20 */ /* 0x002fe20008400000 */
[----:B------:R-:W-:Y:S01]  /*1030*/  USHF.L.U32 UR31, UR62, 0x9, URZ ;  /* 0x000000093e1f7899 */ /* 0x000fe200080006ff */
[----:B----4-:R-:W-:Y:S01]  /*1040*/  I2FP.F32.U32 R3, UR27 ;  /* 0x0000001b00037c45 */ /* 0x010fe20008201000 */
[----:B------:R-:W-:-:S03]  /*1050*/  USHF.L.U32 UR70, UR26, 0x6, URZ ;  /* 0x000000061a467899 */ /* 0x000fc600080006ff */
[----:B------:R-:W1:Y:S01]  /*1060*/  F2I.U32.TRUNC.NTZ R4, R4 ;  /* 0x0000000400047305 */ /* 0x000e62000020f000 */
[----:B------:R-:W-:Y:S01]  /*1070*/  USEL UR30, UR9, 0xffff, !UP0 ;  /* 0x0000ffff091e7887 */ /* 0x000fe2000c000000 */
[----:B---3--:R-:W-:-:S06]  /*1080*/  FMUL R3, R3, UR4 ;  /* 0x0000000403037c20 */ /* 0x008fcc0008400000 */
[----:B------:R-:W3:Y:S01]  /*1090*/  F2I.U32.TRUNC.NTZ R3, R3 ;  /* 0x0000000300037305 */ /* 0x000ee2000020f000 */
[----:B-1----:R-:W-:Y:S02]  /*10a0*/  R2UR UR4, R4 ;  /* 0x00000000040472ca */ /* 0x002fe400000e0000 */
[----:B------:R-:W-:Y:S02]  /*10b0*/  PRMT R4, RZ, 0x7610, R4 ;  /* 0x00007610ff047816 */ /* 0x000fe40000000004 */
[----:B---3--:R-:W-:Y:S02]  /*10c0*/  R2UR UR6, R3 ;  /* 0x00000000030672ca */ /* 0x008fe400000e0000 */
[----:B------:R-:W-:-:S07]  /*10d0*/  PRMT R3, RZ, 0x7610, R3 ;  /* 0x00007610ff037816 */ /* 0x000fce0000000003 */
[----:B------:R-:W-:-:S04]  /*10e0*/  UIADD3 UR5, UPT, UPT, -UR4, URZ, URZ ;  /* 0x000000ff04057290 */ /* 0x000fc8000fffe1ff */
[----:B------:R-:W-:Y:S02]  /*10f0*/  UIMAD UR5, UR7, UR5, UR26 ;  /* 0x00000005070572a4 */ /* 0x000fe4000f8e021a */
[----:B------:R-:W-:-:S04]  /*1100*/  UIADD3 UR4, UPT, UPT, -UR6, URZ, URZ ;  /* 0x000000ff06047290 */ /* 0x000fc8000fffe1ff */
[----:B------:R-:W-:Y:S01]  /*1110*/  IMAD.U32 R54, RZ, RZ, UR5 ;  /* 0x00000005ff367e24 */ /* 0x000fe2000f8e00ff */
[----:B------:R-:W-:-:S06]  /*1120*/  UIMAD UR4, UR8, UR4, UR27 ;  /* 0x00000004080472a4 */ /* 0x000fcc000f8e021b */
[----:B------:R-:W-:Y:S01]  /*1130*/  IMAD.U32 R53, RZ, RZ, UR4 ;  /* 0x00000004ff357e24 */ /* 0x000fe2000f8e00ff */
[----:B--2---:R-:W-:Y:S06]  /*1140*/  BRA.U UP5, `(.L_x_17) ;  /* 0x0000000105447547 */ /* 0x004fec000b800000 */
[----:B------:R-:W-:Y:S02]  /*1150*/  R2UR UR4, R53 ;  /* 0x00000000350472ca */ /* 0x000fe400000e0000 */
[----:B------:R-:W-:-:S11]  /*1160*/  R2UR UR7, R54 ;  /* 0x00000000360772ca */ /* 0x000fd600000e0000 */
[----:B------:R-:W-:Y:S02]  /*1170*/  UISETP.NE.AND UP0, UPT, UR4, URZ, UPT ;  /* 0x000000ff0400728c */ /* 0x000fe4000bf05270 */
[----:B------:R-:W-:Y:S02]  /*1180*/  ULOP3.LUT UR4, UR7, 0x2, URZ, 0x3c, !UPT ;  /* 0x0000000207047892 */ /* 0x000fe4000f8e3cff */
[----:B------:R-:W-:Y:S02]  /*1190*/  UISETP.GT.U32.AND UP2, UPT, UR7, 0x1, UP0 ;  /* 0x000000010700788c */ /* 0x000fe40008744070 */
[----:B------:R-:W-:Y:S02]  /*11a0*/  UISETP.GT.U32.AND UP0, UPT, UR4, 0x1, UP0 ;  /* 0x000000010400788c */ /* 0x000fe40008704070 */
[----:B------:R-:W-:Y:S02]  /*11b0*/  USEL UR5, URZ, 0x2, UP2 ;  /* 0x00000002ff057887 */ /* 0x000fe40009000000 */
[----:B------:R-:W-:-:S02]  /*11c0*/  USEL UR6, URZ, 0x1, UP2 ;  /* 0x00000001ff067887 */ /* 0x000fc40009000000 */
[----:B------:R-:W-:Y:S02]  /*11d0*/  USEL UR4, URZ, 0x4, UP0 ;  /* 0x00000004ff047887 */ /* 0x000fe40008000000 */
[----:B------:R-:W-:Y:S02]  /*11e0*/  ULOP3.LUT UR7, UR7, 0xfffffffe, URZ, 0xc0, !UPT ;  /* 0xfffffffe07077892 */ /* 0x000fe4000f8ec0ff */
[----:B------:R-:W-:Y:S02]  /*11f0*/  USEL UR8, URZ, 0x8, UP0 ;  /* 0x00000008ff087887 */ /* 0x000fe40008000000 */
[----:B------:R-:W-:-:S03]  /*1200*/  UIADD3 UR4, UPT, UPT, UR4, UR5, UR6 ;  /* 0x0000000504047290 */ /* 0x000fc6000fffe006 */
[----:B------:R-:W-:Y:S01]  /*1210*/  UMOV UR5, 0x3 ;  /* 0x0000000300057882 */ /* 0x000fe20000000000 */
[----:B------:R-:W-:Y:S02]  /*1220*/  UIADD3 UR4, UPT, UPT, UR4, UR8, URZ ;  /* 0x0000000804047290 */ /* 0x000fe4000fffe0ff */
[----:B------:R-:W-:-:S04]  /*1230*/  USHF.L.U32 UR5, UR5, UR7, URZ ;  /* 0x0000000705057299 */ /* 0x000fc800080006ff */
[----:B------:R-:W-:Y:S02]  /*1240*/  IMAD.U32 R4, RZ, RZ, UR4 ;  /* 0x00000004ff047e24 */ /* 0x000fe4000f8e00ff */
[----:B------:R-:W-:-:S07]  /*1250*/  IMAD.U32 R3, RZ, RZ, UR5 ;  /* 0x00000005ff037e24 */ /* 0x000fce000f8e00ff */
.L_x_17:
[----:B------:R-:W1:Y:S01]  /*1260*/  S2UR UR60, SR_CTAID.Z ;  /* 0x00000000003c79c3 */ /* 0x000e620000002700 */
[----:B------:R-:W-:Y:S01]  /*1270*/  UISETP.GE.AND UP0, UPT, UR19, 0x1, UPT ;  /* 0x000000011300788c */ /* 0x000fe2000bf06270 */
[----:B------:R-:W-:-:S08]  /*1280*/  UMOV UR23, 0x5 ;  /* 0x0000000500177882 */ /* 0x000fd00000000000 */
[----:B------:R-:W-:Y:S05]  /*1290*/  BRA.U !UP0, `(.L_x_18) ;  /* 0x0000000108d07547 */ /* 0x000fea000b800000 */
[----:B------:R-:W2:Y:S01]  /*12a0*/  LDCU.128 UR12, c[0x0][0xb10] ;  /* 0x00016200ff0c77ac */ /* 0x000ea20008000c00 */
[----:B------:R-:W3:Y:S01]  /*12b0*/  LDCU UR6, c[0x0][0x370] ;  /* 0x00006e00ff0677ac */ /* 0x000ee20008000800 */
[----:B------:R-:W4:Y:S01]  /*12c0*/  LDCU UR7, c[0x0][0x374] ;  /* 0x00006e80ff0777ac */ /* 0x000f220008000800 */
[----:B------:R-:W1:Y:S01]  /*12d0*/  LDCU UR20, c[0x0][0xb0c] ;  /* 0x00016180ff1477ac */ /* 0x000e620008000800 */
[----:B------:R-:W1:Y:S01]  /*12e0*/  LDCU UR21, c[0x0][0xb20] ;  /* 0x00016400ff1577ac */ /* 0x000e620008000800 */
[----:B------:R-:W1:Y:S01]  /*12f0*/  LDCU.64 UR8, c[0x0][0xb28] ;  /* 0x00016500ff0877ac */ /* 0x000e620008000a00 */
[----:B--2---:R-:W-:Y:S02]  /*1300*/  UISETP.NE.AND UP3, UPT, UR14, 0x1, UPT ;  /* 0x000000010e00788c */ /* 0x004fe4000bf65270 */
[----:B----4-:R-:W-:Y:S02]  /*1310*/  UIMAD.WIDE.U32 UR10, UR7, UR15, URZ ;  /* 0x0000000f070a72a5 */ /* 0x010fe4000f8e00ff */
[----:B---3--:R-:W-:-:S02]  /*1320*/  UIMAD.WIDE.U32 UR16, UR6, UR12, URZ ;  /* 0x0000000c061072a5 */ /* 0x008fc4000f8e00ff */
[----:B-1----:R-:W-:Y:S02]  /*1330*/  UISETP.NE.AND UP0, UPT, UR20, 0x1, UPT ;  /* 0x000000011400788c */ /* 0x002fe4000bf05270 */
[----:B------:R-:W-:Y:S01]  /*1340*/  UIMAD.WIDE.U32 UR4, UR26, UR12, URZ ;  /* 0x0000000c1a0472a5 */ /* 0x000fe2000f8e00ff */
[----:B------:R-:W-:Y:S02]  /*1350*/  UMOV UR10, UR11 ;  /* 0x0000000b000a7c82 */ /* 0x000fe40008000000 */
[----:B------:R-:W-:Y:S01]  /*1360*/  UMOV UR16, UR17 ;  /* 0x0000001100107c82 */ /* 0x000fe20008000000 */
[----:B------:R-:W-:Y:S02]  /*1370*/  @UP3 USHF.R.U32.HI UR7, URZ, UR21, UR10 ;  /* 0x00000015ff073299 */ /* 0x000fe4000801160a */
[----:B------:R-:W-:Y:S02]  /*1380*/  UISETP.NE.AND UP2, UPT, UR19, 0x1, UPT ;  /* 0x000000011300788c */ /* 0x000fe4000bf45270 */
[----:B------:R-:W-:-:S02]  /*1390*/  USHF.R.U32.HI UR5, URZ, UR13, UR5 ;  /* 0x0000000dff057299 */ /* 0x000fc40008011605 */
[----:B------:R-:W-:Y:S02]  /*13a0*/  @UP0 USHF.R.U32.HI UR6, URZ, UR13, UR16 ;  /* 0x0000000dff060299 */ /* 0x000fe40008011610 */
[----:B------:R-:W-:Y:S02]  /*13b0*/  UIMAD.WIDE.U32 UR12, UR27, UR15, URZ ;  /* 0x0000000f1b0c72a5 */ /* 0x000fe4000f8e00ff */
[----:B------:R-:W-:Y:S02]  /*13c0*/  UIMAD.WIDE.U32 UR10, UR7, UR8, URZ ;  /* 0x00000008070a72a5 */ /* 0x000fe4000f8e00ff */
[----:B------:R-:W-:Y:S02]  /*13d0*/  UIMAD.WIDE.U32 UR16, UR6, UR8, URZ ;  /* 0x00000008061072a5 */ /* 0x000fe4000f8e00ff */
[----:B------:R-:W-:Y:S01]  /*13e0*/  USEL UR5, UR26, UR5, !UP0 ;  /* 0x000000051a057287 */ /* 0x000fe2000c000000 */
[----:B------:R-:W-:Y:S02]  /*13f0*/  UMOV UR4, UR13 ;  /* 0x0000000d00047c82 */ /* 0x000fe40008000000 */
[----:B------:R-:W-:Y:S01]  /*1400*/  UMOV UR10, UR11 ;  /* 0x0000000b000a7c82 */ /* 0x000fe20008000000 */
[----:B------:R-:W-:-:S02]  /*1410*/  USHF.R.U32.HI UR4, URZ, UR21, UR4 ;  /* 0x00000015ff047299 */ /* 0x000fc40008011604 */
[----:B------:R-:W-:Y:S01]  /*1420*/  @UP2 USHF.R.U32.HI UR7, URZ, UR9, UR10 ;  /* 0x00000009ff072299 */ /* 0x000fe2000801160a */
[----:B------:R-:W-:Y:S01]  /*1430*/  UMOV UR16, UR17 ;  /* 0x0000001100107c82 */ /* 0x000fe20008000000 */
[----:B------:R-:W-:Y:S02]  /*1440*/  USEL UR4, UR27, UR4, !UP3 ;  /* 0x000000041b047287 */ /* 0x000fe4000d800000 */
[----:B------:R-:W-:Y:S02]  /*1450*/  @UP2 USHF.R.U32.HI UR6, URZ, UR9, UR16 ;  /* 0x00000009ff062299 */ /* 0x000fe40008011610 */
[----:B------:R-:W-:Y:S02]  /*1460*/  UIMAD UR7, UR7, UR19, URZ ;  /* 0x00000013070772a4 */ /* 0x000fe4000f8e02ff */
[----:B------:R-:W-:Y:S02]  /*1470*/  UIMAD UR12, UR6, UR19, URZ ;  /* 0x00000013060c72a4 */ /* 0x000fe4000f8e02ff */
[----:B------:R-:W-:-:S02]  /*1480*/  UISETP.GE.AND UP0, UPT, UR4, UR7, UPT ;  /* 0x000000070400728c */ /* 0x000fc4000bf06270 */
[----:B------:R-:W-:Y:S02]  /*1490*/  UIMAD.WIDE.U32 UR10, UR4, UR8, URZ ;  /* 0x00000008040a72a5 */ /* 0x000fe4000f8e00ff */
[----:B------:R-:W-:Y:S02]  /*14a0*/  UISETP.GE.OR UP0, UPT, UR5, UR12, UP0 ;  /* 0x0000000c0500728c */ /* 0x000fe40008706670 */
[----:B------:R-:W-:Y:S02]  /*14b0*/  UIMAD.WIDE.U32 UR12, UR5, UR8, URZ ;  /* 0x00000008050c72a5 */ /* 0x000fe4000f8e00ff */
[----:B------:R-:W-:Y:S01]  /*14c0*/  UIADD3 UR10, UPT, UPT, -UR4, URZ, URZ ;  /* 0x000000ff040a7290 */ /* 0x000fe2000fffe1ff */
[----:B------:R-:W-:Y:S01]  /*14d0*/  UMOV UR8, UR11 ;  /* 0x0000000b00087c82 */ /* 0x000fe20008000000 */
[----:B------:R-:W-:Y:S02]  /*14e0*/  UIADD3 UR11, UPT, UPT, -UR5, URZ, URZ ;  /* 0x000000ff050b7290 */ /* 0x000fe4000fffe1ff */
[----:B------:R-:W-:-:S03]  /*14f0*/  USHF.R.U32.HI UR8, URZ, UR9, UR8 ;  /* 0x00000009ff087299 */ /* 0x000fc60008011608 */
[----:B------:R-:W-:Y:S01]  /*1500*/  @!UP0 UMOV UR7, UR13 ;  /* 0x0000000d00078c82 */ /* 0x000fe20008000000 */
[----:B------:R-:W-:Y:S02]  /*1510*/  UIMAD UR27, UR14, UR10, UR27 ;  /* 0x0000000a0e1b72a4 */ /* 0x000fe4000f8e021b */
[----:B------:R-:W-:Y:S02]  /*1520*/  USEL UR8, UR4, UR8, !UP2 ;  /* 0x0000000804087287 */ /* 0x000fe4000d000000 */
[----:B------:R-:W-:Y:S02]  /*1530*/  @!UP0 USHF.R.U32.HI UR7, URZ, UR9, UR7 ;  /* 0x00000009ff078299 */ /* 0x000fe40008011607 */
[----:B------:R-:W-:Y:S02]  /*1540*/  UIADD3 UR9, UPT, UPT, -UR8, URZ, URZ ;  /* 0x000000ff08097290 */ /* 0x000fe4000fffe1ff */
[----:B------:R-:W-:Y:S02]  /*1550*/  @!UP0 USEL UR7, UR5, UR7, !UP2 ;  /* 0x0000000705078287 */ /* 0x000fe4000d000000 */
[----:B------:R-:W-:-:S02]  /*1560*/  UIMAD UR9, UR19, UR9, UR4 ;  /* 0x00000009130972a4 */ /* 0x000fc4000f8e0204 */
[----:B------:R-:W-:Y:S02]  /*1570*/  @!UP0 UIADD3 UR8, UPT, UPT, UR8, -UR7, URZ ;  /* 0x8000000708088290 */ /* 0x000fe4000fffe0ff */
[----:B------:R-:W-:Y:S02]  /*1580*/  @!UP0 UIMAD UR6, UR9, UR6, UR7 ;  /* 0x00000006090682a4 */ /* 0x000fe4000f8e0207 */
[----:B------:R-:W-:Y:S02]  /*1590*/  @!UP0 UIMAD UR4, UR8, UR19, UR5 ;  /* 0x00000013080482a4 */ /* 0x000fe4000f8e0205 */
[----:B------:R-:W-:Y:S02]  /*15a0*/  UIMAD UR26, UR20, UR11, UR26 ;  /* 0x0000000b141a72a4 */ /* 0x000fe4000f8e021a */
[----:B------:R-:W-:Y:S01]  /*15b0*/  UIMAD UR27, UR4, UR14, UR27 ;  /* 0x0000000e041b72a4 */ /* 0x000fe2000f8e021b */
[----:B------:R-:W-:Y:S02]  /*15c0*/  @!UP0 UMOV UR5, UR6 ;  /* 0x0000000600058c82 */ /* 0x000fe40008000000 */
[----:B------:R-:W-:-:S12]  /*15d0*/  UIMAD UR26, UR5, UR20, UR26 ;  /* 0x00000014051a72a4 */ /* 0x000fd8000f8e021a */
.L_x_18:
[----:B------:R-:W-:Y:S02]  /*15e0*/  UISETP.NE.AND UP2, UPT, UR22, 0x1, UPT ;  /* 0x000000011600788c */ /* 0x000fe4000bf45270 */
[----:B------:R-:W-:Y:S02]  /*15f0*/  ULOP3.LUT UR30, UR30, 0xffff, URZ, 0xc0, !UPT ;  /* 0x0000ffff1e1e7892 */ /* 0x000fe4000f8ec0ff */
[----:B------:R-:W-:Y:S02]  /*1600*/  UISETP.NE.AND UP0, UPT, UR18, 0x2, UPT ;  /* 0x000000021200788c */ /* 0x000fe4000bf05270 */
[----:B------:R-:W-:Y:S02]  /*1610*/  ULOP3.LUT UR31, UR31, 0x400, URZ, 0xc0, !UPT ;  /* 0x000004001f1f7892 */ /* 0x000fe4000f8ec0ff */
[----:B------:R-:W-:Y:S02]  /*1620*/  ULOP3.LUT UR70, UR70, 0x40, URZ, 0xc0, !UPT ;  /* 0x0000004046467892 */ /* 0x000fe4000f8ec0ff */
[----:B------:R-:W-:Y:S01]  /*1630*/  USHF.L.U32 UR30, UR23, UR30, URZ ;  /* 0x0000001e171e7299 */ /* 0x000fe200080006ff */
[----:B------:R-:W-:Y:S11]  /*1640*/  BRA.U UP2, `(.L_x_19) ;  /* 0x0000000102407547 */ /* 0x000ff6000b800000 */
[----:B------:R-:W2:Y:S01]  /*1650*/  LDCU.128 UR8, c[0x0][0xb10] ;  /* 0x00016200ff0877ac */ /* 0x000ea20008000c00 */
[----:B------:R-:W3:Y:S01]  /*1660*/  LDCU UR12, c[0x0][0xb0c] ;  /* 0x00016180ff0c77ac */ /* 0x000ee20008000800 */
[----:B------:R-:W4:Y:S01]  /*1670*/  LDCU UR13, c[0x0][0xb20] ;  /* 0x00016400ff0d77ac */ /* 0x000f220008000800 */
[----:B--2---:R-:W-:Y:S02]  /*1680*/  UIMAD.WIDE.U32 UR4, UR26, UR8, URZ ;  /* 0x000000081a0472a5 */ /* 0x004fe4000f8e00ff */
[----:B------:R-:W-:Y:S02]  /*1690*/  UIMAD.WIDE.U32 UR6, UR27, UR11, URZ ;  /* 0x0000000b1b0672a5 */ /* 0x000fe4000f8e00ff */
[----:B---3--:R-:W-:Y:S02]  /*16a0*/  UISETP.NE.AND UP2, UPT, UR12, 0x1, UPT ;  /* 0x000000010c00788c */ /* 0x008fe4000bf45270 */
[----:B------:R-:W-:-:S03]  /*16b0*/  USHF.R.U32.HI UR5, URZ, UR9, UR5 ;  /* 0x00000009ff057299 */ /* 0x000fc60008011605 */
[----:B------:R-:W-:Y:S01]  /*16c0*/  UMOV UR4, UR7 ;  /* 0x0000000700047c82 */ /* 0x000fe20008000000 */
[----:B------:R-:W-:Y:S02]  /*16d0*/  USEL UR5, UR26, UR5, !UP2 ;  /* 0x000000051a057287 */ /* 0x000fe4000d000000 */
[----:B------:R-:W-:Y:S02]  /*16e0*/  UISETP.NE.AND UP2, UPT, UR10, 0x1, UPT ;  /* 0x000000010a00788c */ /* 0x000fe4000bf45270 */
[----:B----4-:R-:W-:-:S04]  /*16f0*/  USHF.R.U32.HI UR4, URZ, UR13, UR4 ;  /* 0x0000000dff047299 */ /* 0x010fc80008011604 */
[----:B------:R-:W-:-:S04]  /*1700*/  USEL UR4, UR27, UR4, !UP2 ;  /* 0x000000041b047287 */ /* 0x000fc8000d000000 */
[----:B------:R-:W-:Y:S02]  /*1710*/  UIADD3 UR6, UPT, UPT, UR5, -UR4, URZ ;  /* 0x8000000405067290 */ /* 0x000fe4000fffe0ff */
[----:B------:R-:W-:Y:S02]  /*1720*/  UIADD3 UR4, UPT, UPT, -UR5, UR4, URZ ;  /* 0x0000000405047290 */ /* 0x000fe4000fffe1ff */
[----:B------:R-:W-:Y:S02]  /*1730*/  UIMAD UR27, UR6, UR10, UR27 ;  /* 0x0000000a061b72a4 */ /* 0x000fe4000f8e021b */
[----:B------:R-:W-:-:S12]  /*1740*/  UIMAD UR26, UR4, UR12, UR26 ;  /* 0x0000000c041a72a4 */ /* 0x000fd8000f8e021a */
.L_x_19:
[----:B------:R-:W-:Y:S05]  /*1750*/  BRA.U !UP6, `(.L_x_20) ;  /* 0x000000010e0c7547 */ /* 0x000fea000b800000 */
[----:B------:R-:W-:Y:S01]  /*1760*/  UCGABAR_WAIT ;  /* 0x0000000000007dc7 */ /* 0x000fe20008000000 */
[----:B------:R-:W-:Y:S01]  /*1770*/  CCTL.IVALL ;  /* 0x00000000ff00798f */ /* 0x000fe20002000000 */
[----:B------:R-:W-:Y:S05]  /*1780*/  BRA `(.L_x_21) ;  /* 0x0000000000047947 */ /* 0x000fea0003800000 */
.L_x_20:
[----:B------:R-:W-:Y:S06]  /*1790*/  BAR.SYNC.DEFER_BLOCKING 0x0 ;  /* 0x0000000000007b1d */ /* 0x000fec0000010000 */
.L_x_21:
[----:B------:R-:W-:Y:S05]  /*17a0*/  BRA.U UP0, `(.L_x_22) ;  /* 0x0000001500e87547 */ /* 0x000fea000b800000 */
[----:B------:R-:W2:Y:S01]  /*17b0*/  LDCU UR6, c[0x0][0x38c] ;  /* 0x00007180ff0677ac */ /* 0x000ea20008000800 */
[----:B------:R-:W-:Y:S01]  /*17c0*/  PLOP3.LUT P2, PT, PT, PT, UP4, 0x80, 0x8 ;  /* 0x000000000008781c */ /* 0x000fe20003f4f048 */
[----:B------:R-:W-:Y:S01]  /*17d0*/  IMAD.MOV.U32 R12, RZ, RZ, 0x1 ;  /* 0x00000001ff0c7424 */ /* 0x000fe200078e00ff */
[----:B------:R-:W-:Y:S02]  /*17e0*/  ISETP.NE.AND P3, PT, R5, RZ, P4 ;  /* 0x000000ff0500720c */ /* 0x000fe40002765270 */
[----:B------:R-:W-:Y:S02]  /*17f0*/  CS2R R10, SRZ ;  /* 0x00000000000a7805 */ /* 0x000fe4000001ff00 */
[----:B------:R-:W-:Y:S01]  /*1800*/  PLOP3.LUT P2, PT, P2, PT, PT, 0x8, 0x80 ;  /* 0x000000000080781c */ /* 0x000fe2000174e170 */
[----:B------:R-:W-:Y:S01]  /*1810*/  IMAD.MOV.U32 R9, RZ, RZ, RZ ;  /* 0x000000ffff097224 */ /* 0x000fe200078e00ff */
[----:B------:R-:W3:Y:S01]  /*1820*/  LDCU UR64, c[0x0][0x370] ;  /* 0x00006e00ff4077ac */ /* 0x000ee20008000800 */
[----:B------:R-:W-:Y:S01]  /*1830*/  IMAD.MOV.U32 R8, RZ, RZ, 0x1 ;  /* 0x00000001ff087424 */ /* 0x000fe200078e00ff */
[----:B------:R-:W4:Y:S01]  /*1840*/  LDCU.64 UR54, c[0x0][0x348] ;  /* 0x00006900ff3677ac */ /* 0x000f220008000a00 */
[----:B------:R-:W-:Y:S01]  /*1850*/  ULEA.HI UR69, UR31, UR70, URZ, 0x1b ;  /* 0x000000461f457291 */ /* 0x000fe2000f8fd8ff */
[----:B------:R-:W1:Y:S01]  /*1860*/  LDCU UR63, c[0x0][0x374] ;  /* 0x00006e80ff3f77ac */ /* 0x000e620008000800 */
[----:B--2---:R-:W-:-:S02]  /*1870*/  UIADD3 UR5, UPT, UPT, UR6, 0x7f, URZ ;  /* 0x0000007f06057890 */ /* 0x004fc4000fffe0ff */
[----:B------:R-:W-:Y:S02]  /*1880*/  UIADD3 UR71, UPT, UPT, UR6, 0xfe, URZ ;  /* 0x000000fe06477890 */ /* 0x000fe4000fffe0ff */
[----:B------:R-:W-:Y:S01]  /*1890*/  USHF.R.S32.HI UR4, URZ, 0x1f, UR5 ;  /* 0x0000001fff047899 */ /* 0x000fe20008011405 */
[----:B------:R-:W-:-:S03]  /*18a0*/  UMOV UR29, URZ ;  /* 0x000000ff001d7c82 */ /* 0x000fc60008000000 */
[----:B------:R-:W-:Y:S02]  /*18b0*/  ULEA.HI UR4, UR4, UR5, URZ, 0x7 ;  /* 0x0000000504047291 */ /* 0x000fe4000f8f38ff */
[----:B------:R-:W-:Y:S02]  /*18c0*/  UIADD3 UR5, UPT, UPT, UR6, -0x1, URZ ;  /* 0xffffffff06057890 */ /* 0x000fe4000fffe0ff */
[----:B------:R-:W-:Y:S02]  /*18d0*/  USHF.R.S32.HI UR66, URZ, 0x7, UR4 ;  /* 0x00000007ff427899 */ /* 0x000fe40008011404 */
[----:B------:R-:W-:Y:S02]  /*18e0*/  UISETP.GE.U32.AND UP1, UPT, UR5, -0xff, UPT ;  /* 0xffffff010500788c */ /* 0x000fe4000bf26070 */
[----:B------:R-:W-:-:S04]  /*18f0*/  UISETP.LT.U32.AND UP0, UPT, UR66, 0x3, UPT ;  /* 0x000000034200788c */ /* 0x000fc8000bf01070 */
[----:B------:R-:W-:Y:S02]  /*1900*/  USEL UR65, UR66, 0x3, UP0 ;  /* 0x0000000342417887 */ /* 0x000fe40008000000 */
[----:B------:R-:W-:Y:S02]  /*1910*/  UISETP.NE.AND UP0, UPT, UR18, URZ, UPT ;  /* 0x000000ff1200728c */ /* 0x000fe4000bf05270 */
[----:B------:R-:W-:Y:S02]  /*1920*/  UIADD3 UR4, UPT, UPT, UR65, -0x1, URZ ;  /* 0xffffffff41047890 */ /* 0x000fe4000fffe0ff */
[----:B------:R-:W-:Y:S02]  /*1930*/  @UP1 UIADD3 UR4, UPT, UPT, UR65, URZ, URZ ;  /* 0x000000ff41041290 */ /* 0x000fe4000fffe0ff */
[----:B------:R-:W-:Y:S02]  /*1940*/  USEL UR38, UR52, 0x2, UP0 ;  /* 0x0000000234267887 */ /* 0x000fe40008000000 */
[----:B------:R-:W-:-:S02]  /*1950*/  UIADD3 UR68, UPT, UPT, UR66, -UR65, URZ ;  /* 0x8000004142447290 */ /* 0x000fc4000fffe0ff */
[----:B------:R-:W-:Y:S02]  /*1960*/  UIADD3 UR45, UPT, UPT, UR4, 0x1, URZ ;  /* 0x00000001042d7890 */ /* 0x000fe4000fffe0ff */
[----:B-1-34-:R-:W-:-:S12]  /*1970*/  UIADD3 UR67, UPT, UPT, -UR4, URZ, URZ ;  /* 0x000000ff04437290 */ /* 0x01afd8000fffe1ff */
.L_x_46:
[----:B------:R-:W-:Y:S01]  /*1980*/  UISETP.NE.AND UP0, UPT, UR62, URZ, UPT ;  /* 0x000000ff3e00728c */ /* 0x000fe2000bf05270 */
[----:B------:R-:W1:Y:S08]  /*1990*/  S2UR UR62, SR_CgaCtaId ;  /* 0x00000000003e79c3 */ /* 0x000e700000008800 */
[----:B---3--:R-:W-:Y:S05]  /*19a0*/  BRA.U UP0, `(.L_x_23) ;  /* 0x0000000100347547 */ /* 0x008fea000b800000 */
[----:B------:R-:W2:Y:S01]  /*19b0*/  S2R R0, SR_CgaCtaId ;  /* 0x0000000000007919 */ /* 0x000ea20000008800 */
[----:B------:R-:W-:-:S04]  /*19c0*/  MOV R2, 0x400 ;  /* 0x0000040000027802 */ /* 0x000fc80000000f00 */
[----:B--2---:R-:W-:Y:S02]  /*19d0*/  LEA R0, R0, R2, 0x18 ;  /* 0x0000000200007211 */ /* 0x004fe400078ec0ff */
[----:B------:R-:W-:-:S03]  /*19e0*/  SHF.L.U32 R2, R8, 0x1f, RZ ;  /* 0x0000001f08027819 */ /* 0x000fc600000006ff */
[----:B------:R-:W-:-:S04]  /*19f0*/  IMAD R0, R9, 0x8, R0 ;  /* 0x0000000809007824 */ /* 0x000fc800078e0200 */
[----:B------:R-:W2:Y:S02]  /*1a00*/  SYNCS.PHASECHK.TRANS64.TRYWAIT P0, [R0+URZ+0xf0], R2 ;  /* 0x0000f002000075a7 */ /* 0x000ea400080011ff */
[----:B--2---:R-:W-:Y:S05]  /*1a10*/  @!P0 BRA `(.L_x_24) ;  /* 0x0000007800808947 */ /* 0x004fea0003800000 */
.L_x_152:
[----:B------:R-:W-:Y:S01]  /*1a20*/  VIADD R9, R9, 0x1 ;  /* 0x0000000109097836 */ /* 0x000fe20000000000 */
[----:B------:R2:W-:Y:S04]  /*1a30*/  SYNCS.ARRIVE.TRANS64.A1T0 RZ, [R0+URZ+0xe0], RZ ;  /* 0x0000e0ff00ff79a7 */ /* 0x0005e800081000ff */
[----:B------:R-:W-:-:S04]  /*1a40*/  ISETP.NE.AND P0, PT, R9, 0x2, PT ;  /* 0x000000020900780c */ /* 0x000fc80003f05270 */
[----:B------:R-:W-:Y:S02]  /*1a50*/  SEL R9, R9, RZ, P0 ;  /* 0x000000ff09097207 */ /* 0x000fe40000000000 */
[----:B--2---:R-:W-:-:S04]  /*1a60*/  SEL R0, RZ, 0x1, P0 ;  /* 0x00000001ff007807 */ /* 0x004fc80000000000 */
[----:B------:R-:W-:-:S07]  /*1a70*/  LOP3.LUT R8, R8, R0, RZ, 0x3c, !PT ;  /* 0x0000000008087212 */ /* 0x000fce00078e3cff */
.L_x_23:
[----:B------:R-:W-:Y:S01]  /*1a80*/  UMOV UR22, 0x400 ;  /* 0x0000040000167882 */ /* 0x000fe20000000000 */
[----:B------:R-:W-:Y:S01]  /*1a90*/  UISETP.GE.U32.AND UP0, UPT, UR71, 0xff, UPT ;  /* 0x000000ff4700788c */ /* 0x000fe2000bf06070 */
[----:B------:R-:W-:Y:S01]  /*1aa0*/  SHF.L.U32 R0, R12, 0x1f, RZ ;  /* 0x0000001f0c007819 */ /* 0x000fe200000006ff */
[----:B-1----:R-:W-:Y:S02]  /*1ab0*/  ULEA UR22, UR62, UR22, 0x18 ;  /* 0x000000163e167291 */ /* 0x002fe4000f8ec0ff */
[----:B------:R-:W-:Y:S02]  /*1ac0*/  ULEA UR27, UR27, UR69, 0x7 ;  /* 0x000000451b1b7291 */ /* 0x000fe4000f8e38ff */
[----:B------:R-:W-:Y:S01]  /*1ad0*/  ULEA UR4, UR29, UR22, 0x3 ;  /* 0x000000161d047291 */ /* 0x000fe2000f8e18ff */
[----:B------:R-:W-:-:S08]  /*1ae0*/  UMOV UR21, URZ ;  /* 0x000000ff00157c82 */ /* 0x000fd00008000000 */
[----:B------:R1:W2:Y:S01]  /*1af0*/  SYNCS.PHASECHK.TRANS64.TRYWAIT P1, [UR4+0x18], R0 ;  /* 0x00001800ff0075a7 */ /* 0x0002a20008021104 */
[----:B------:R-:W-:-:S04]  /*1b00*/  ULEA.HI UR4, UR26, UR26, URZ, 0x1 ;  /* 0x0000001a1a047291 */ /* 0x000fc8000f8f08ff */
[----:B------:R-:W-:-:S04]  /*1b10*/  USHF.L.U32 UR4, UR4, 0x6, URZ ;  /* 0x0000000604047899 */ /* 0x000fc800080006ff */
[----:B------:R-:W-:Y:S01]  /*1b20*/  ULOP3.LUT UR59, UR70, 0xffffff80, UR4, 0xf8, !UPT ;  /* 0xffffff80463b7892 */ /* 0x000fe2000f8ef804 */
[----:B------:R-:W-:Y:S11]  /*1b30*/  BRA.U !UP0, `(.L_x_25) ;  /* 0x0000000508607547 */ /* 0x000ff6000b800000 */
[----:B------:R-:W-:Y:S01]  /*1b40*/  UMOV UR23, UR67 ;  /* 0x0000004300177c82 */ /* 0x000fe20008000000 */
[----:B------:R-:W-:Y:S01]  /*1b50*/  UMOV UR6, UR29 ;  /* 0x0000001d00067c82 */ /* 0x000fe20008000000 */
[----:B------:R-:W-:-:S05]  /*1b60*/  UMOV UR42, 0x40 ;  /* 0x00000040002a7882 */ /* 0x000fca0000000000 */
.L_x_33:
[----:B------:R-:W-:Y:S01]  /*1b70*/  ULEA UR7, UR6, UR22, 0x3 ;  /* 0x0000001606077291 */ /* 0x000fe2000f8e18ff */
[----:B--2---:R-:W-:Y:S01]  /*1b80*/  @P4 MOV R2, 0x20000 ;  /* 0x0002000000024802 */ /* 0x004fe20000000f00 */
[----:B--23--:R-:W-:Y:S10]  /*1b90*/  @P1 BRA `(.L_x_26) ;  /* 0x00000000000c1947 */ /* 0x00cff40003800000 */
[----:B------:R-:W-:-:S04]  /*1ba0*/  SHF.L.U32 R3, R12, 0x1f, RZ ;  /* 0x0000001f0c037819 */ /* 0x000fc800000006ff */
[----:B------:R-:W2:Y:S02]  /*1bb0*/  SYNCS.PHASECHK.TRANS64.TRYWAIT P0, [UR7+0x18], R3 ;  /* 0x00001803ff0075a7 */ /* 0x000ea40008001107 */
[----:B--2---:R-:W-:Y:S05]  /*1bc0*/  @!P0 BRA `(.L_x_27) ;  /* 0x0000007800288947 */ /* 0x004fea0003800000 */
.L_x_26:
[----:B------:R2:W-:Y:S01]  /*1bd0*/  @P4 SYNCS.ARRIVE.TRANS64 RZ, [UR7], R2 ;  /* 0x00000002ffff49a7 */ /* 0x0005e20008000007 */
[----:B------:R-:W-:Y:S02]  /*1be0*/  ULOP3.LUT UR4, UR38, 0x2, URZ, 0xfc, !UPT ;  /* 0x0000000226047892 */ /* 0x000fe4000f8efcff */
[----:B------:R-:W-:Y:S02]  /*1bf0*/  UIADD3 UR23, UPT, UPT, UR23, 0x1, URZ ;  /* 0x0000000117177890 */ /* 0x000fe4000fffe0ff */
[----:B------:R-:W-:Y:S02]  /*1c00*/  UISETP.NE.AND UP0, UPT, UR4, 0x2, UPT ;  /* 0x000000020400788c */ /* 0x000fe4000bf05270 */
[----:B------:R-:W-:-:S07]  /*1c10*/  UISETP.NE.AND UP2, UPT, UR23, 0x1, UPT ;  /* 0x000000011700788c */ /* 0x000fce000bf45270 */
[----:B------:R-:W-:Y:S05]  /*1c20*/  BRA.U UP0, `(.L_x_28) ;  /* 0x0000000100047547 */ /* 0x000fea000b800000 */
[----:B------:R-:W-:Y:S05]  /*1c30*/  BPT.TRAP 0x1 ;  /* 0x000000040000795c */ /* 0x000fea0000300000 */
.L_x_28:
[----:B------:R-:W-:Y:S04]  /*1c40*/  BSSY.RECONVERGENT B0, `(.L_x_29) ;  /* 0x0000003000007945 */ /* 0x000fe80003800200 */
[----:B------:R-:W-:Y:S05]  /*1c50*/  @!P3 BRA `(.L_x_30) ;  /* 0x000000000004b947 */ /* 0x000fea0003800000 */
[----:B------:R-:W-:Y:S05]  /*1c60*/  BPT.TRAP 0x1 ;  /* 0x000000040000795c */ /* 0x000fea0000300000 */
.L_x_30:
[----:B------:R-:W-:Y:S05]  /*1c70*/  BSYNC.RECONVERGENT B0 ;  /* 0x0000000000007941 */ /* 0x000fea0003800200 */
.L_x_29:
[----:B------:R-:W-:Y:S01]  /*1c80*/  UIADD3 UR4, UPT, UPT, UR6, 0x1, URZ ;  /* 0x0000000106047890 */ /* 0x000fe2000fffe0ff */
[----:B------:R-:W-:Y:S01]  /*1c90*/  BSSY.RECONVERGENT B0, `(.L_x_31) ;  /* 0x000003e000007945 */ /* 0x000fe20003800200 */
[----:B------:R-:W-:Y:S02]  /*1ca0*/  ELECT P0, URZ, PT ;  /* 0x0000000000ff782f */ /* 0x000fe40003800000 */
[----:B------:R-:W-:-:S04]  /*1cb0*/  UISETP.NE.AND UP0, UPT, UR4, 0x3, UPT ;  /* 0x000000030400788c */ /* 0x000fc8000bf05270 */
[----:B------:R-:W-:Y:S02]  /*1cc0*/  USEL UR5, URZ, 0x1, UP0 ;  /* 0x00000001ff057887 */ /* 0x000fe40008000000 */
[----:B------:R-:W-:-:S04]  /*1cd0*/  USEL UR29, UR4, URZ, UP0 ;  /* 0x000000ff041d7287 */ /* 0x000fc80008000000 */
[----:B------:R-:W-:Y:S01]  /*1ce0*/  ULEA UR4, UR29, UR22, 0x3 ;  /* 0x000000161d047291 */ /* 0x000fe2000f8e18ff */
[----:B------:R-:W-:-:S04]  /*1cf0*/  LOP3.LUT R12, R12, UR5, RZ, 0x3c, !PT ;  /* 0x000000050c0c7c12 */ /* 0x000fc8000f8e3cff */
[----:B-1----:R-:W-:-:S04]  /*1d00*/  SHF.L.U32 R0, R12, 0x1f, RZ ;  /* 0x0000001f0c007819 */ /* 0x002fc800000006ff */
[----:B------:R1:W3:Y:S01]  /*1d10*/  SYNCS.PHASECHK.TRANS64.TRYWAIT P1, [UR4+0x18], R0 ;  /* 0x00001800ff0075a7 */ /* 0x0002e20008021104 */
[----:B------:R-:W-:Y:S05]  /*1d20*/  @!P0 BRA `(.L_x_32) ;  /* 0x0000000000d08947 */ /* 0x000fea0003800000 */
[----:B------:R-:W-:Y:S02]  /*1d30*/  ULEA UR32, UR6, UR22, 0xf ;  /* 0x0000001606207291 */ /* 0x000fe4000f8e78ff */
[----:B------:R-:W-:Y:S02]  /*1d40*/  UIADD3 UR4, UP1, UPT, UR54, 0x80, URZ ;  /* 0x0000008036047890 */ /* 0x000fe4000ff3e0ff */
[----:B------:R-:W-:Y:S02]  /*1d50*/  ULEA UR13, UR6, UR31, 0xd ;  /* 0x0000001f060d7291 */ /* 0x000fe4000f8e68ff */
[----:B------:R-:W-:Y:S02]  /*1d60*/  UIADD3 UR14, UP0, UPT, UR54, 0x180, URZ ;  /* 0x00000180360e7890 */ /* 0x000fe4000ff1e0ff */
[----:B------:R-:W-:Y:S02]  /*1d70*/  UIADD3 UR58, UPT, UPT, UR42, -0x40, URZ ;  /* 0xffffffc02a3a7890 */ /* 0x000fe4000fffe0ff */
[----:B------:R-:W-:-:S02]  /*1d80*/  ULOP3.LUT UR57, UR7, 0xfefffff8, URZ, 0xc0, !UPT ;  /* 0xfefffff807397892 */ /* 0x000fc4000f8ec0ff */
[----:B------:R-:W-:Y:S02]  /*1d90*/  UIADD3.X UR5, UPT, UPT, URZ, UR55, URZ, UP1, !UPT ;  /* 0x00000037ff057290 */ /* 0x000fe40008ffe4ff */
[----:B------:R-:W-:Y:S02]  /*1da0*/  ULEA UR13, UR13, UR22, 0x2 ;  /* 0x000000160d0d7291 */ /* 0x000fe4000f8e10ff */
[----:B------:R-:W-:Y:S02]  /*1db0*/  UIADD3 UR56, UPT, UPT, UR32, 0x8400, URZ ;  /* 0x0000840020387890 */ /* 0x000fe4000fffe0ff */
[----:B------:R-:W-:Y:S02]  /*1dc0*/  UIADD3 UR50, UPT, UPT, UR42, -0x20, URZ ;  /* 0xffffffe02a327890 */ /* 0x000fe4000fffe0ff */
[----:B------:R-:W-:Y:S02]  /*1dd0*/  UIADD3 UR48, UPT, UPT, UR32, 0xa400, URZ ;  /* 0x0000a40020307890 */ /* 0x000fe4000fffe0ff */
[----:B------:R-:W-:-:S02]  /*1de0*/  UIADD3 UR40, UPT, UPT, UR32, 0xc400, URZ ;  /* 0x0000c40020287890 */ /* 0x000fc4000fffe0ff */
[----:B------:R-:W-:Y:S02]  /*1df0*/  UIADD3 UR34, UPT, UPT, UR42, 0x20, URZ ;  /* 0x000000202a227890 */ /* 0x000fe4000fffe0ff */
[----:B------:R-:W-:Y:S02]  /*1e00*/  UIADD3 UR32, UPT, UPT, UR32, 0xe400, URZ ;  /* 0x0000e40020207890 */ /* 0x000fe4000fffe0ff */
[----:B------:R-:W-:Y:S02]  /*1e10*/  UIADD3.X UR15, UPT, UPT, URZ, UR55, URZ, UP0, !UPT ;  /* 0x00000037ff0f7290 */ /* 0x000fe400087fe4ff */
[----:B------:R-:W-:Y:S02]  /*1e20*/  UPRMT UR21, URZ, 0x5410, UR30 ;  /* 0x00005410ff157896 */ /* 0x000fe4000800001e */
[----:B------:R-:W-:Y:S02]  /*1e30*/  UIADD3 UR24, UPT, UPT, UR13, 0x20400, URZ ;  /* 0x000204000d187890 */ /* 0x000fe4000fffe0ff */
[----:B------:R-:W-:Y:S01]  /*1e40*/  UIADD3 UR8, UPT, UPT, UR13, 0x22400, URZ ;  /* 0x000224000d087890 */ /* 0x000fe2000fffe0ff */
[----:B------:R-:W-:Y:S01]  /*1e50*/  UMOV UR46, 0x0 ;  /* 0x00000000002e7882 */ /* 0x000fe20000000000 */
[----:B------:R-:W-:Y:S01]  /*1e60*/  UMOV UR47, 0x10000000 ;  /* 0x10000000002f7882 */ /* 0x000fe20000000000 */
[----:B------:R-:W-:Y:S01]  /*1e70*/  UMOV UR51, UR59 ;  /* 0x0000003b00337c82 */ /* 0x000fe20008000000 */
[----:B------:R-:W-:Y:S01]  /*1e80*/  UMOV UR52, UR60 ;  /* 0x0000003c00347c82 */ /* 0x000fe20008000000 */
[----:B------:R-:W-:Y:S01]  /*1e90*/  UMOV UR49, UR57 ;  /* 0x0000003900317c82 */ /* 0x000fe20008000000 */
[----:B------:R-:W-:Y:S01]  /*1ea0*/  UMOV UR43, UR59 ;  /* 0x0000003b002b7c82 */ /* 0x000fe20008000000 */
[----:B------:R-:W-:Y:S01]  /*1eb0*/  UMOV UR44, UR60 ;  /* 0x0000003c002c7c82 */ /* 0x000fe20008000000 */
[----:B------:R-:W-:Y:S01]  /*1ec0*/  UMOV UR41, UR57 ;  /* 0x0000003900297c82 */ /* 0x000fe20008000000 */
[----:B------:R-:W-:Y:S01]  /*1ed0*/  UTMALDG.3D.2CTA [UR56], [UR4], desc[UR46] ;  /* 0x00002e38040075b4 */ /* 0x000fe20008211000 */
[----:B------:R-:W-:Y:S01]  /*1ee0*/  UMOV UR35, UR59 ;  /* 0x0000003b00237c82 */ /* 0x000fe20008000000 */
        /* <DEDUP_REMOVED lines=10> */
[----:B------:R-:W-:Y:S01]  /*1f90*/  UIADD3 UR16, UPT, UPT, UR13, 0x24400, URZ ;  /* 0x000244000d107890 */ /* 0x000fe2000fffe0ff */
[----:B------:R-:W-:Y:S01]  /*1fa0*/  UMOV UR18, UR42 ;  /* 0x0000002a00127c82 */ /* 0x000fe20008000000 */
[----:B------:R-:W-:Y:S01]  /*1fb0*/  UMOV UR19, UR27 ;  /* 0x0000001b00137c82 */ /* 0x000fe20008000000 */
[----:B------:R-:W-:Y:S01]  /*1fc0*/  UTMALDG.3D.2CTA [UR40], [UR4], desc[UR46] ;  /* 0x00002e28040075b4 */ /* 0x000fe20008211000 */
[----:B------:R-:W-:Y:S01]  /*1fd0*/  UMOV UR20, UR60 ;  /* 0x0000003c00147c82 */ /* 0x000fe20008000000 */
[----:B------:R-:W-:Y:S01]  /*1fe0*/  UMOV UR17, UR57 ;  /* 0x0000003900117c82 */ /* 0x000fe20008000000 */
[----:B------:R-:W-:Y:S01]  /*1ff0*/  UTMALDG.3D.2CTA [UR32], [UR4], desc[UR46] ;  /* 0x00002e20040075b4 */ /* 0x000fe20008211000 */
[----:B------:R-:W-:Y:S01]  /*2000*/  UTMALDG.3D.MULTICAST.2CTA [UR24], [UR14], UR21, desc[UR46] ;  /* 0x00002e180e0073b4 */ /* 0x000fe20008211815 */
[----:B------:R4:W-:Y:S01]  /*2010*/  UTMALDG.3D.MULTICAST.2CTA [UR8], [UR14], UR21, desc[UR46] ;  /* 0x00002e080e0073b4 */ /* 0x0009e20008211815 */
[----:B------:R1:W-:Y:S01]  /*2020*/  UTMALDG.3D.MULTICAST.2CTA [UR16], [UR14], UR21, desc[UR46] ;  /* 0x00002e100e0073b4 */ /* 0x0003e20008211815 */
[----:B----4-:R-:W-:Y:S01]  /*2030*/  UIADD3 UR8, UPT, UPT, UR13, 0x26400, URZ ;  /* 0x000264000d087890 */ /* 0x010fe2000fffe0ff */
[----:B------:R-:W-:-:S08]  /*2040*/  UMOV UR10, UR34 ;  /* 0x00000022000a7c82 */ /* 0x000fd00008000000 */
[----:B------:R1:W-:Y:S02]  /*2050*/  UTMALDG.3D.MULTICAST.2CTA [UR8], [UR14], UR21, desc[UR46] ;  /* 0x00002e080e0073b4 */ /* 0x0003e40008211815 */
[----:B-1----:R-:W-:Y:S01]  /*2060*/  NOP ;  /* 0x0000000000007918 */ /* 0x002fe20000000000 */
.L_x_32:
[----:B------:R-:W-:Y:S05]  /*2070*/  BSYNC.RECONVERGENT B0 ;  /* 0x0000000000007941 */ /* 0x000fea0003800200 */
.L_x_31:
[----:B------:R-:W-:Y:S01]  /*2080*/  UIADD3 UR42, UPT, UPT, UR42, 0x80, URZ ;  /* 0x000000802a2a7890 */ /* 0x000fe2000fffe0ff */
[----:B------:R-:W-:Y:S01]  /*2090*/  UMOV UR6, UR29 ;  /* 0x0000001d00067c82 */ /* 0x000fe20008000000 */
[----:B------:R-:W-:Y:S01]  /*20a0*/  UMOV UR21, UR45 ;  /* 0x0000002d00157c82 */ /* 0x000fe20008000000 */
[----:B------:R-:W-:Y:S09]  /*20b0*/  BRA.U UP2, `(.L_x_33) ;  /* 0xfffffff902ac7547 */ /* 0x000ff2000b83ffff */
.L_x_25:
[----:B------:R-:W-:Y:S01]  /*20c0*/  ULEA UR4, UR29, UR22, 0x3 ;  /* 0x000000161d047291 */ /* 0x000fe2000f8e18ff */
[----:B-1----:R-:W-:Y:S01]  /*20d0*/  SHF.L.U32 R0, R12, 0x1f, RZ ;  /* 0x0000001f0c007819 */ /* 0x002fe200000006ff */
[----:B------:R-:W-:Y:S01]  /*20e0*/  @!P2 SYNCS.ARRIVE.TRANS64.A1T0 RZ, [UR22+0x78], RZ ;  /* 0x000078ffffffa9a7 */ /* 0x000fe20008100016 */
[----:B------:R-:W-:-:S06]  /*20f0*/  UISETP.GT.AND UP0, UPT, UR66, UR65, UPT ;  /* 0x000000414200728c */ /* 0x000fcc000bf04270 */
[----:B--23--:R1:W2:Y:S03]  /*2100*/  SYNCS.PHASECHK.TRANS64.TRYWAIT P1, [UR4+0x18], R0 ;  /* 0x00001800ff0075a7 */ /* 0x00c2a60008021104 */
[----:B------:R-:W-:Y:S05]  /*2110*/  BRA.U !UP0, `(.L_x_34) ;  /* 0x0000000508587547 */ /* 0x000fea000b800000 */
[----:B------:R-:W-:Y:S01]  /*2120*/  UIADD3 UR37, UPT, UPT, UR68, UR21, URZ ;  /* 0x0000001544257290 */ /* 0x000fe2000fffe0ff */
[----:B------:R-:W-:-:S11]  /*2130*/  UMOV UR6, UR29 ;  /* 0x0000001d00067c82 */ /* 0x000fd60008000000 */
.L_x_42:
[----:B------:R-:W-:Y:S01]  /*2140*/  ULEA UR7, UR6, UR22, 0x3 ;  /* 0x0000001606077291 */ /* 0x000fe2000f8e18ff */
[----:B--2---:R-:W-:Y:S01]  /*2150*/  @P4 MOV R2, 0x20000 ;  /* 0x0002000000024802 */ /* 0x004fe20000000f00 */
[----:B--23--:R-:W-:Y:S10]  /*2160*/  @P1 BRA `(.L_x_35) ;  /* 0x00000000000c1947 */ /* 0x00cff40003800000 */
[----:B------:R-:W-:-:S04]  /*2170*/  SHF.L.U32 R3, R12, 0x1f, RZ ;  /* 0x0000001f0c037819 */ /* 0x000fc800000006ff */
[----:B------:R-:W2:Y:S02]  /*2180*/  SYNCS.PHASECHK.TRANS64.TRYWAIT P0, [UR7+0x18], R3 ;  /* 0x00001803ff0075a7 */ /* 0x000ea40008001107 */
[----:B--2---:R-:W-:Y:S05]  /*2190*/  @!P0 BRA `(.L_x_36) ;  /* 0x0000007000cc8947 */ /* 0x004fea0003800000 */
.L_x_35:
[----:B------:R2:W-:Y:S01]  /*21a0*/  @P4 SYNCS.ARRIVE.TRANS64 RZ, [UR7], R2 ;  /* 0x00000002ffff49a7 */ /* 0x0005e20008000007 */
[----:B------:R-:W-:-:S04]  /*21b0*/  ULOP3.LUT UR4, UR38, 0x2, URZ, 0xfc, !UPT ;  /* 0x0000000226047892 */ /* 0x000fc8000f8efcff */
[----:B------:R-:W-:-:S09]  /*21c0*/  UISETP.NE.AND UP0, UPT, UR4, 0x2, UPT ;  /* 0x000000020400788c */ /* 0x000fd2000bf05270 */
[----:B------:R-:W-:Y:S05]  /*21d0*/  BRA.U UP0, `(.L_x_37) ;  /* 0x0000000100047547 */ /* 0x000fea000b800000 */
[----:B------:R-:W-:Y:S05]  /*21e0*/  BPT.TRAP 0x1 ;  /* 0x000000040000795c */ /* 0x000fea0000300000 */
.L_x_37:
[----:B------:R-:W-:Y:S04]  /*21f0*/  BSSY.RECONVERGENT B0, `(.L_x_38) ;  /* 0x0000003000007945 */ /* 0x000fe80003800200 */
[----:B------:R-:W-:Y:S05]  /*2200*/  @!P3 BRA `(.L_x_39) ;  /* 0x000000000004b947 */ /* 0x000fea0003800000 */
[----:B------:R-:W-:Y:S05]  /*2210*/  BPT.TRAP 0x1 ;  /* 0x000000040000795c */ /* 0x000fea0000300000 */
.L_x_39:
[----:B------:R-:W-:Y:S05]  /*2220*/  BSYNC.RECONVERGENT B0 ;  /* 0x0000000000007941 */ /* 0x000fea0003800200 */
.L_x_38:
        /* <DEDUP_REMOVED lines=14> */
[----:B------:R-:W-:Y:S02]  /*2310*/  USHF.L.U32 UR58, UR21, 0x7, URZ ;  /* 0x00000007153a7899 */ /* 0x000fe400080006ff */
[----:B------:R-:W-:Y:S02]  /*2320*/  UIADD3 UR14, UP0, UPT, UR54, 0x180, URZ ;  /* 0x00000180360e7890 */ /* 0x000fe4000ff1e0ff */
[----:B------:R-:W-:-:S02]  /*2330*/  ULOP3.LUT UR57, UR7, 0xfefffff8, URZ, 0xc0, !UPT ;  /* 0xfefffff807397892 */ /* 0x000fc4000f8ec0ff */
[----:B------:R-:W-:Y:S02]  /*2340*/  UIADD3.X UR5, UPT, UPT, URZ, UR55, URZ, UP1, !UPT ;  /* 0x00000037ff057290 */ /* 0x000fe40008ffe4ff */
[----:B------:R-:W-:Y:S02]  /*2350*/  ULEA UR13, UR13, UR22, 0x2 ;  /* 0x000000160d0d7291 */ /* 0x000fe4000f8e10ff */
[----:B------:R-:W-:Y:S02]  /*2360*/  UIADD3 UR56, UPT, UPT, UR32, 0x8400, URZ ;  /* 0x0000840020387890 */ /* 0x000fe4000fffe0ff */
[----:B------:R-:W-:Y:S02]  /*2370*/  UIADD3 UR50, UPT, UPT, UR58, 0x20, URZ ;  /* 0x000000203a327890 */ /* 0x000fe4000fffe0ff */
[----:B------:R-:W-:Y:S02]  /*2380*/  UIADD3 UR48, UPT, UPT, UR32, 0xa400, URZ ;  /* 0x0000a40020307890 */ /* 0x000fe4000fffe0ff */
[----:B------:R-:W-:-:S02]  /*2390*/  UIADD3 UR42, UPT, UPT, UR58, 0x40, URZ ;  /* 0x000000403a2a7890 */ /* 0x000fc4000fffe0ff */
[----:B------:R-:W-:Y:S02]  /*23a0*/  UIADD3 UR40, UPT, UPT, UR32, 0xc400, URZ ;  /* 0x0000c40020287890 */ /* 0x000fe4000fffe0ff */
[----:B------:R-:W-:Y:S02]  /*23b0*/  UIADD3 UR34, UPT, UPT, UR58, 0x60, URZ ;  /* 0x000000603a227890 */ /* 0x000fe4000fffe0ff */
[----:B------:R-:W-:Y:S02]  /*23c0*/  UIADD3 UR32, UPT, UPT, UR32, 0xe400, URZ ;  /* 0x0000e40020207890 */ /* 0x000fe4000fffe0ff */
[----:B------:R-:W-:Y:S02]  /*23d0*/  UIADD3.X UR15, UPT, UPT, URZ, UR55, URZ, UP0, !UPT ;  /* 0x00000037ff0f7290 */ /* 0x000fe400087fe4ff */
[----:B------:R-:W-:Y:S02]  /*23e0*/  UPRMT UR23, URZ, 0x5410, UR30 ;  /* 0x00005410ff177896 */ /* 0x000fe4000800001e */
[----:B------:R-:W-:-:S02]  /*23f0*/  UIADD3 UR24, UPT, UPT, UR13, 0x20400, URZ ;  /* 0x000204000d187890 */ /* 0x000fc4000fffe0ff */
        /* <DEDUP_REMOVED lines=35> */
.L_x_41:
[----:B------:R-:W-:Y:S05]  /*2630*/  BSYNC.RECONVERGENT B0 ;  /* 0x0000000000007941 */ /* 0x000fea0003800200 */
.L_x_40:
[----:B------:R-:W-:Y:S01]  /*2640*/  UIADD3 UR21, UPT, UPT, UR21, 0x1, URZ ;  /* 0x0000000115157890 */ /* 0x000fe2000fffe0ff */
[----:B------:R-:W-:-:S03]  /*2650*/  UMOV UR6, UR29 ;  /* 0x0000001d00067c82 */ /* 0x000fc60008000000 */
[----:B------:R-:W-:-:S09]  /*2660*/  UISETP.NE.AND UP0, UPT, UR21, UR37, UPT ;  /* 0x000000251500728c */ /* 0x000fd2000bf05270 */
[----:B------:R-:W-:Y:S05]  /*2670*/  BRA.U UP0, `(.L_x_42) ;  /* 0xfffffff900b07547 */ /* 0x000fea000b83ffff */
.L_x_34:
[C---:B------:R-:W-:Y:S01]  /*2680*/  LEA R3, R11.reuse, UR22, 0x3 ;  /* 0x000000160b037c11 */ /* 0x040fe2000f8e18ff */
[----:B------:R-:W-:Y:S01]  /*2690*/  NOP ;  /* 0x0000000000007918 */ /* 0x000fe20000000000 */
[----:B-1----:R-:W-:Y:S02]  /*26a0*/  SHF.L.U32 R0, R10, 0x1f, RZ ;  /* 0x0000001f0a007819 */ /* 0x002fe400000006ff */
[----:B------:R-:W-:Y:S02]  /*26b0*/  LEA R4, R11, UR22, 0x4 ;  /* 0x000000160b047c11 */ /* 0x000fe4000f8e20ff */
[----:B------:R-:W1:Y:S02]  /*26c0*/  SYNCS.PHASECHK.TRANS64.TRYWAIT P0, [R3+URZ+0x80], R0 ;  /* 0x00008000030075a7 */ /* 0x000e6400080011ff */
[----:B-1----:R-:W-:Y:S05]  /*26d0*/  @!P0 BRA `(.L_x_43) ;  /* 0x0000006c00948947 */ /* 0x002fea0003800000 */
.L_x_155:
[----:B------:R-:W4:Y:S01]  /*26e0*/  LDS.128 R4, [R4+0x110] ;  /* 0x0001100004047984 */ /* 0x000f220000000c00 */
[----:B------:R-:W-:Y:S01]  /*26f0*/  UISETP.GE.AND UP0, UPT, UR39, 0x1, UPT ;  /* 0x000000012700788c */ /* 0x000fe2000bf06270 */
[----:B------:R-:W-:Y:S01]  /*2700*/  @!PT LDS RZ, [RZ] ;  /* 0x00000000fffff984 */ /* 0x000fe20000000800 */
[----:B------:R-:W-:Y:S01]  /*2710*/  @!PT LDS RZ, [RZ] ;  /* 0x00000000fffff984 */ /* 0x000fe20000000800 */
[----:B------:R-:W-:Y:S01]  /*2720*/  @!PT LDS RZ, [RZ] ;  /* 0x00000000fffff984 */ /* 0x000fe20000000800 */
[----:B------:R-:W-:Y:S01]  /*2730*/  @!PT LDS RZ, [RZ] ;  /* 0x00000000fffff984 */ /* 0x000fe20000000800 */
[----:B------:R1:W-:Y:S06]  /*2740*/  MEMBAR.ALL.CTA ;  /* 0x0000000000007992 */ /* 0x0003ec0000008000 */
[----:B-1----:R-:W1:Y:S01]  /*2750*/  FENCE.VIEW.ASYNC.S ;  /* 0x00000000000073c6 */ /* 0x002e620000000000 */
[----:B----4-:R-:W-:-:S13]  /*2760*/  LOP3.LUT P0, RZ, R6, 0x1, RZ, 0xc0, !PT ;  /* 0x0000000106ff7812 */ /* 0x010fda000780c0ff */
[----:B-1----:R-:W-:Y:S01]  /*2770*/  VOTEU.ANY UP1, P0 ;  /* 0x0000000000ff7886 */ /* 0x002fe20000020100 */
[----:B------:R-:W-:-:S13]  /*2780*/  PLOP3.LUT P0, PT, PT, PT, UP1, 0x80, 0x8 ;  /* 0x000000000008781c */ /* 0x000fda0003f0f018 */
[----:B------:R-:W-:Y:S02]  /*2790*/  @P0 LOP3.LUT R0, R5, 0xffff, RZ, 0xc0, !PT ;  /* 0x0000ffff05000812 */ /* 0x000fe400078ec0ff */
[----:B--2---:R-:W-:Y:S02]  /*27a0*/  @P0 MOV R2, R4 ;  /* 0x0000000400020202 */ /* 0x004fe40000000f00 */
[----:B------:R-:W-:Y:S01]  /*27b0*/  @P0 R2UR UR5, R0 ;  /* 0x00000000000502ca */ /* 0x000fe200000e0000 */
[----:B------:R-:W-:Y:S01]  /*27c0*/  VIADD R0, R3, 0x90 ;  /* 0x0000009003007836 */ /* 0x000fe20000000000 */
[----:B------:R-:W-:Y:S02]  /*27d0*/  @P0 SHF.R.U32.HI R4, RZ, 0x10, R5 ;  /* 0x00000010ff040819 */ /* 0x000fe40000011605 */
[----:B------:R-:W-:Y:S02]  /*27e0*/  @P0 R2UR UR6, R2 ;  /* 0x00000000020602ca */ /* 0x000fe400000e0000 */
[----:B------:R-:W-:-:S02]  /*27f0*/  PRMT R0, RZ, 0x654, R0 ;  /* 0x00000654ff007816 */ /* 0x000fc40000000000 */
[----:B------:R-:W-:Y:S02]  /*2800*/  @P0 R2UR UR4, R4 ;  /* 0x00000000040402ca */ /* 0x000fe400000e0000 */
[----:B------:R1:W-:Y:S03]  /*2810*/  SYNCS.ARRIVE.TRANS64.RED.A1T0 RZ, [R0+URZ], RZ ;  /* 0x000000ff00ff79a7 */ /* 0x0003e600081004ff */
[----:B------:R-:W-:-:S04]  /*2820*/  @UP1 UMOV UR53, UR5 ;  /* 0x0000000500351c82 */ /* 0x000fc80008000000 */
[----:B------:R-:W-:-:S04]  /*2830*/  @UP1 UMOV UR61, UR6 ;  /* 0x00000006003d1c82 */ /* 0x000fc80008000000 */
[----:B------:R-:W-:Y:S01]  /*2840*/  @UP1 UMOV UR60, UR4 ;  /* 0x00000004003c1c82 */ /* 0x000fe20008000000 */
[----:B------:R-:W-:Y:S05]  /*2850*/  BRA.U !UP0, `(.L_x_44) ;  /* 0x0000000108d47547 */ /* 0x000fea000b800000 */
[----:B------:R-:W2:Y:S01]  /*2860*/  LDCU.128 UR12, c[0x0][0xb10] ;  /* 0x00016200ff0c77ac */ /* 0x000ea20008000c00 */
[----:B------:R-:W4:Y:S01]  /*2870*/  LDCU UR21, c[0x0][0xb20] ;  /* 0x00016400ff1577ac */ /* 0x000f220008000800 */
[----:B------:R-:W3:Y:S01]  /*2880*/  LDCU UR20, c[0x0][0xb0c] ;  /* 0x00016180ff1477ac */ /* 0x000ee20008000800 */
[----:B------:R-:W1:Y:S01]  /*2890*/  LDCU.64 UR8, c[0x0][0xb28] ;  /* 0x00016500ff0877ac */ /* 0x000e620008000a00 */
[----:B------:R-:W-:Y:S02]  /*28a0*/  UISETP.NE.AND UP3, UPT, UR39, 0x1, UPT ;  /* 0x000000012700788c */ /* 0x000fe4000bf65270 */
[----:B--2---:R-:W-:Y:S02]  /*28b0*/  UIMAD.WIDE.U32 UR6, UR63, UR15, URZ ;  /* 0x0000000f3f0672a5 */ /* 0x004fe4000f8e00ff */
[----:B------:R-:W-:Y:S02]  /*28c0*/  UIMAD.WIDE.U32 UR4, UR64, UR12, URZ ;  /* 0x0000000c400472a5 */ /* 0x000fe4000f8e00ff */
[----:B------:R-:W-:-:S02]  /*28d0*/  UISETP.NE.AND UP0, UPT, UR14, 0x1, UPT ;  /* 0x000000010e00788c */ /* 0x000fc4000bf05270 */
[----:B------:R-:W-:Y:S01]  /*28e0*/  UIMAD.WIDE.U32 UR18, UR53, UR15, URZ ;  /* 0x0000000f351272a5 */ /* 0x000fe2000f8e00ff */
[----:B------:R-:W-:Y:S02]  /*28f0*/  UMOV UR6, UR7 ;  /* 0x0000000700067c82 */ /* 0x000fe40008000000 */
[----:B------:R-:W-:Y:S01]  /*2900*/  UMOV UR4, UR5 ;  /* 0x0000000500047c82 */ /* 0x000fe20008000000 */
[----:B----4-:R-:W-:Y:S02]  /*2910*/  USHF.R.U32.HI UR6, URZ, UR21, UR6 ;  /* 0x00000015ff067299 */ /* 0x010fe40008011606 */
[----:B---3--:R-:W-:Y:S02]  /*2920*/  UISETP.NE.AND UP2, UPT, UR20, 0x1, UPT ;  /* 0x000000011400788c */ /* 0x008fe4000bf45270 */
[----:B------:R-:W-:Y:S02]  /*2930*/  USHF.R.U32.HI UR4, URZ, UR13, UR4 ;  /* 0x0000000dff047299 */ /* 0x000fe40008011604 */
[----:B------:R-:W-:-:S02]  /*2940*/  USEL UR5, UR63, UR6, !UP0 ;  /* 0x000000063f057287 */ /* 0x000fc4000c000000 */
[----:B------:R-:W-:Y:S02]  /*2950*/  USEL UR6, UR64, UR4, !UP2 ;  /* 0x0000000440067287 */ /* 0x000fe4000d000000 */
[----:B-1----:R-:W-:Y:S01]  /*2960*/  UIMAD.WIDE.U32 UR10, UR5, UR8, URZ ;  /* 0x00000008050a72a5 */ /* 0x002fe2000f8e00ff */
[----:B------:R-:W-:Y:S01]  /*2970*/  UMOV UR4, UR19 ;  /* 0x0000001300047c82 */ /* 0x000fe20008000000 */
[----:B------:R-:W-:Y:S02]  /*2980*/  UIMAD.WIDE.U32 UR16, UR61, UR12, URZ ;  /* 0x0000000c3d1072a5 */ /* 0x000fe4000f8e00ff */
[----:B------:R-:W-:-:S03]  /*2990*/  UIMAD.WIDE.U32 UR18, UR6, UR8, URZ ;  /* 0x00000008061272a5 */ /* 0x000fc6000f8e00ff */
[----:B------:R-:W-:Y:S01]  /*29a0*/  UMOV UR10, UR11 ;  /* 0x0000000b000a7c82 */ /* 0x000fe20008000000 */
[----:B------:R-:W-:Y:S02]  /*29b0*/  USHF.R.U32.HI UR4, URZ, UR21, UR4 ;  /* 0x00000015ff047299 */ /* 0x000fe40008011604 */
[----:B------:R-:W-:Y:S01]  /*29c0*/  @UP3 USHF.R.U32.HI UR5, URZ, UR9, UR10 ;  /* 0x00000009ff053299 */ /* 0x000fe2000801160a */
[----:B------:R-:W-:Y:S01]  /*29d0*/  UMOV UR16, UR17 ;  /* 0x0000001100107c82 */ /* 0x000fe20008000000 */
[----:B------:R-:W-:Y:S01]  /*29e0*/  UMOV UR18, UR19 ;  /* 0x0000001300127c82 */ /* 0x000fe20008000000 */
[----:B------:R-:W-:Y:S02]  /*29f0*/  USHF.R.U32.HI UR13, URZ, UR13, UR16 ;  /* 0x0000000dff0d7299 */ /* 0x000fe40008011610 */
[----:B------:R-:W-:Y:S02]  /*2a00*/  USEL UR4, UR53, UR4, !UP0 ;  /* 0x0000000435047287 */ /* 0x000fe4000c000000 */
[----:B------:R-:W-:-:S02]  /*2a10*/  @UP3 USHF.R.U32.HI UR6, URZ, UR9, UR18 ;  /* 0x00000009ff063299 */ /* 0x000fc40008011612 */
[----:B------:R-:W-:Y:S02]  /*2a20*/  UIMAD UR7, UR39, UR5, URZ ;  /* 0x00000005270772a4 */ /* 0x000fe4000f8e02ff */
[----:B------:R-:W-:Y:S02]  /*2a30*/  USEL UR5, UR61, UR13, !UP2 ;  /* 0x0000000d3d057287 */ /* 0x000fe4000d000000 */
[----:B------:R-:W-:Y:S02]  /*2a40*/  UIMAD UR10, UR39, UR6, URZ ;  /* 0x00000006270a72a4 */ /* 0x000fe4000f8e02ff */
[----:B------:R-:W-:Y:S02]  /*2a50*/  UISETP.GE.AND UP0, UPT, UR4, UR7, UPT ;  /* 0x000000070400728c */ /* 0x000fe4000bf06270 */
[----:B------:R-:W-:Y:S02]  /*2a60*/  UIMAD.WIDE.U32 UR12, UR4, UR8, URZ ;  /* 0x00000008040c72a5 */ /* 0x000fe4000f8e00ff */
[----:B------:R-:W-:-:S02]  /*2a70*/  UISETP.GE.OR UP0, UPT, UR5, UR10, UP0 ;  /* 0x0000000a0500728c */ /* 0x000fc40008706670 */
        /* <DEDUP_REMOVED lines=19> */
.L_x_44:
[----:B------:R-:W2:Y:S02]  /*2bb0*/  LDCU UR4, c[0x0][0xb30] ;  /* 0x00016600ff0477ac */ /* 0x000ea40008000800 */
[----:B--2---:R-:W-:-:S09]  /*2bc0*/  UISETP.NE.AND UP0, UPT, UR4, 0x1, UPT ;  /* 0x000000010400788c */ /* 0x004fd2000bf05270 */
[----:B------:R-:W-:Y:S05]  /*2bd0*/  BRA.U UP0, `(.L_x_45) ;  /* 0x0000000100447547 */ /* 0x000fea000b800000 */
[----:B------:R-:W2:Y:S01]  /*2be0*/  LDCU.128 UR8, c[0x0][0xb10] ;  /* 0x00016200ff0877ac */ /* 0x000ea20008000c00 */
[----:B------:R-:W4:Y:S01]  /*2bf0*/  LDCU UR12, c[0x0][0xb0c] ;  /* 0x00016180ff0c77ac */ /* 0x000f220008000800 */
[----:B------:R-:W1:Y:S01]  /*2c00*/  LDCU UR13, c[0x0][0xb20] ;  /* 0x00016400ff0d77ac */ /* 0x000e620008000800 */
[----:B--2---:R-:W-:Y:S02]  /*2c10*/  UIMAD.WIDE.U32 UR6, UR61, UR8, URZ ;  /* 0x000000083d0672a5 */ /* 0x004fe4000f8e00ff */
[----:B------:R-:W-:Y:S02]  /*2c20*/  UIMAD.WIDE.U32 UR4, UR53, UR11, URZ ;  /* 0x0000000b350472a5 */ /* 0x000fe4000f8e00ff */
[----:B----4-:R-:W-:Y:S02]  /*2c30*/  UISETP.NE.AND UP2, UPT, UR12, 0x1, UPT ;  /* 0x000000010c00788c */ /* 0x010fe4000bf45270 */
[----:B------:R-:W-:Y:S01]  /*2c40*/  UISETP.NE.AND UP0, UPT, UR10, 0x1, UPT ;  /* 0x000000010a00788c */ /* 0x000fe2000bf05270 */
[----:B------:R-:W-:-:S02]  /*2c50*/  UMOV UR6, UR7 ;  /* 0x0000000700067c82 */ /* 0x000fc40008000000 */
[----:B------:R-:W-:Y:S01]  /*2c60*/  UMOV UR4, UR5 ;  /* 0x0000000500047c82 */ /* 0x000fe20008000000 */
[----:B------:R-:W-:Y:S02]  /*2c70*/  USHF.R.U32.HI UR6, URZ, UR9, UR6 ;  /* 0x00000009ff067299 */ /* 0x000fe40008011606 */
[----:B-1----:R-:W-:Y:S02]  /*2c80*/  USHF.R.U32.HI UR4, URZ, UR13, UR4 ;  /* 0x0000000dff047299 */ /* 0x002fe40008011604 */
[----:B------:R-:W-:Y:S02]  /*2c90*/  USEL UR5, UR61, UR6, !UP2 ;  /* 0x000000063d057287 */ /* 0x000fe4000d000000 */
[----:B------:R-:W-:-:S04]  /*2ca0*/  USEL UR4, UR53, UR4, !UP0 ;  /* 0x0000000435047287 */ /* 0x000fc8000c000000 */
[----:B------:R-:W-:Y:S02]  /*2cb0*/  UIADD3 UR6, UPT, UPT, UR5, -UR4, URZ ;  /* 0x8000000405067290 */ /* 0x000fe4000fffe0ff */
[----:B------:R-:W-:Y:S02]  /*2cc0*/  UIADD3 UR4, UPT, UPT, -UR5, UR4, URZ ;  /* 0x0000000405047290 */ /* 0x000fe4000fffe1ff */
[----:B------:R-:W-:Y:S02]  /*2cd0*/  UIMAD UR53, UR6, UR10, UR53 ;  /* 0x0000000a063572a4 */ /* 0x000fe4000f8e0235 */
[----:B------:R-:W-:-:S12]  /*2ce0*/  UIMAD UR61, UR4, UR12, UR61 ;  /* 0x0000000c043d72a4 */ /* 0x000fd8000f8e023d */
.L_x_45:
[----:B------:R-:W-:Y:S01]  /*2cf0*/  VIADD R11, R11, 0x1 ;  /* 0x000000010b0b7836 */ /* 0x000fe20000000000 */
[----:B------:R-:W-:Y:S02]  /*2d00*/  R2UR UR5, R54 ;  /* 0x00000000360572ca */ /* 0x000fe400000e0000 */
[----:B------:R-:W-:Y:S02]  /*2d10*/  R2UR UR4, R53 ;  /* 0x00000000350472ca */ /* 0x000fe400000e0000 */
[C---:B------:R-:W-:Y:S02]  /*2d20*/  ISETP.NE.AND P0, PT, R11.reuse, 0x2, PT ;  /* 0x000000020b00780c */ /* 0x040fe40003f05270 */
[----:B------:R-:W-:Y:S02]  /*2d30*/  PLOP3.LUT P2, PT, PT, PT, PT, 0x80, 0x8 ;  /* 0x000000000008781c */ /* 0x000fe40003f4f070 */
[----:B-1----:R-:W-:Y:S02]  /*2d40*/  SEL R0, RZ, 0x1, P0 ;  /* 0x00000001ff007807 */ /* 0x002fe40000000000 */
[----:B------:R-:W-:-:S02]  /*2d50*/  SEL R11, R11, RZ, P0 ;  /* 0x000000ff0b0b7207 */ /* 0x000fc40000000000 */
[----:B------:R-:W-:Y:S01]  /*2d60*/  LOP3.LUT R10, R10, R0, RZ, 0x3c, !PT ;  /* 0x000000000a0a7212 */ /* 0x000fe200078e3cff */
[----:B------:R-:W-:Y:S02]  /*2d70*/  UIADD3 UR26, UPT, UPT, UR61, UR5, URZ ;  /* 0x000000053d1a7290 */ /* 0x000fe4000fffe0ff */
[----:B------:R-:W-:Y:S01]  /*2d80*/  UIADD3 UR27, UPT, UPT, UR53, UR4, URZ ;  /* 0x00000004351b7290 */ /* 0x000fe2000fffe0ff */
[----:B------:R-:W-:Y:S11]  /*2d90*/  BRA.U UP1, `(.L_x_46) ;  /* 0xffffffe901f87547 */ /* 0x000ff6000b83ffff */
[----:B------:R-:W-:Y:S01]  /*2da0*/  UIADD3 UR22, UPT, UPT, UR22, 0x18, URZ ;  /* 0x0000001816167890 */ /* 0x000fe2000fffe0ff */
[----:B------:R-:W-:-:S03]  /*2db0*/  SHF.L.U32 R2, R12, 0x1f, RZ ;  /* 0x0000001f0c027819 */ /* 0x000fc600000006ff */
[----:B------:R-:W-:-:S09]  /*2dc0*/  ULEA UR4, UR29, UR22, 0x3 ;  /* 0x000000161d047291 */ /* 0x000fd2000f8e18ff */
[----:B------:R-:W1:Y:S02]  /*2dd0*/  SYNCS.PHASECHK.TRANS64.TRYWAIT P0, [UR4], R2 ;  /* 0x00000002ff0075a7 */ /* 0x000e640008001104 */
[----:B-1----:R-:W-:Y:S05]  /*2de0*/  @!P0 BRA `(.L_x_47) ;  /* 0x0000006400e48947 */ /* 0x002fea0003800000 */
.L_x_157:
[----:B------:R-:W-:-:S04]  /*2df0*/  UIADD3 UR4, UPT, UPT, UR29, 0x1, URZ ;  /* 0x000000011d047890 */ /* 0x000fc8000fffe0ff */
[----:B------:R-:W-:-:S04]  /*2e00*/  UISETP.NE.AND UP0, UPT, UR4, 0x3, UPT ;  /* 0x000000030400788c */ /* 0x000fc8000bf05270 */
[----:B------:R-:W-:Y:S02]  /*2e10*/  USEL UR6, URZ, 0x1, UP0 ;  /* 0x00000001ff067887 */ /* 0x000fe40008000000 */
[----:B------:R-:W-:-:S04]  /*2e20*/  USEL UR4, UR4, URZ, UP0 ;  /* 0x000000ff04047287 */ /* 0x000fc80008000000 */
[----:B------:R-:W-:Y:S01]  /*2e30*/  ULEA UR5, UR4, UR22, 0x3 ;  /* 0x0000001604057291 */ /* 0x000fe2000f8e18ff */
[----:B------:R-:W-:-:S04]  /*2e40*/  LOP3.LUT R12, R12, UR6, RZ, 0x3c, !PT ;  /* 0x000000060c0c7c12 */ /* 0x000fc8000f8e3cff */
[----:B-1----:R-:W-:-:S04]  /*2e50*/  SHF.L.U32 R2, R12, 0x1f, RZ ;  /* 0x0000001f0c027819 */ /* 0x002fc800000006ff */
[----:B------:R-:W1:Y:S02]  /*2e60*/  SYNCS.PHASECHK.TRANS64.TRYWAIT P0, [UR5], R2 ;  /* 0x00000002ff0075a7 */ /* 0x000e640008001105 */
[----:B-1----:R-:W-:Y:S05]  /*2e70*/  @!P0 BRA `(.L_x_48) ;  /* 0x0000006400d88947 */ /* 0x002fea0003800000 */
.L_x_159:
[----:B------:R-:W-:-:S04]  /*2e80*/  UIADD3 UR4, UPT, UPT, UR4, 0x1, URZ ;  /* 0x0000000104047890 */ /* 0x000fc8000fffe0ff */
[----:B------:R-:W-:-:S04]  /*2e90*/  UISETP.NE.AND UP0, UPT, UR4, 0x3, UPT ;  /* 0x000000030400788c */ /* 0x000fc8000bf05270 */
[----:B------:R-:W-:Y:S02]  /*2ea0*/  USEL UR5, URZ, 0x1, UP0 ;  /* 0x00000001ff057887 */ /* 0x000fe40008000000 */
[----:B------:R-:W-:-:S04]  /*2eb0*/  USEL UR4, UR4, URZ, UP0 ;  /* 0x000000ff04047287 */ /* 0x000fc80008000000 */
[----:B------:R-:W-:Y:S01]  /*2ec0*/  ULEA UR4, UR4, UR22, 0x3 ;  /* 0x0000001604047291 */ /* 0x000fe2000f8e18ff */
[----:B-1----:R-:W-:-:S04]  /*2ed0*/  LOP3.LUT R2, R12, UR5, RZ, 0x3c, !PT ;  /* 0x000000050c027c12 */ /* 0x002fc8000f8e3cff */
[----:B------:R-:W-:Y:S01]  /*2ee0*/  SHF.L.U32 R2, R2, 0x1f, RZ ;  /* 0x0000001f02027819 */ /* 0x000fe200000006ff */
[----:B------:R-:W-:-:S07]  /*2ef0*/  IMAD.U32 R0, RZ, RZ, UR4 ;  /* 0x00000004ff007e24 */ /* 0x000fce000f8e00ff */
.L_x_49:
[----:B-1----:R1:W2:Y:S02]  /*2f00*/  SYNCS.PHASECHK.TRANS64.TRYWAIT P0, [R0+URZ], R2 ;  /* 0x00000002000075a7 */ /* 0x0022a400080011ff */
[----:B--2---:R-:W-:Y:S05]  /*2f10*/  @!P0 NANOSLEEP.SYNCS 0x989680 ;  /* 0x009896800000895d */ /* 0x004fea0003900000 */
[----:B------:R-:W2:Y:S02]  /*2f20*/  @!P0 SYNCS.PHASECHK.TRANS64 P0, [R0+URZ], R2 ;  /* 0x00000002000085a7 */ /* 0x000ea400080010ff */
[----:B--2---:R-:W-:Y:S05]  /*2f30*/  @P0 EXIT ;  /* 0x000000000000094d */ /* 0x004fea0003800000 */
[----:B------:R-:W-:Y:S05]  /*2f40*/  BRA `(.L_x_49) ;  /* 0xfffffffc00ec7947 */ /* 0x000fea000383ffff */
.L_x_22:
[----:B------:R-:W-:-:S04]  /*2f50*/  UISETP.NE.AND UP0, UPT, UR62, URZ, UPT ;  /* 0x000000ff3e00728c */ /* 0x000fc8000bf05270 */
[----:B------:R-:W-:-:S09]  /*2f60*/  UISETP.NE.OR UP0, UPT, UR18, 0x1, UP0 ;  /* 0x000000011200788c */ /* 0x000fd20008705670 */
[----:B------:R-:W-:Y:S05]  /*2f70*/  BRA.U UP0, `(.L_x_50) ;  /* 0x00000005004c7547 */ /* 0x000fea000b800000 */
[----:B------:R-:W-:Y:S01]  /*2f80*/  HFMA2 R3, -RZ, RZ, 0, 0 ;  /* 0x00000000ff037431 */ /* 0x000fe200000001ff */
[----:B------:R-:W-:Y:S01]  /*2f90*/  ISETP.GE.U32.AND P2, PT, R5, 0x4, PT ;  /* 0x000000040500780c */ /* 0x000fe20003f46070 */
[----:B------:R-:W-:Y:S01]  /*2fa0*/  IMAD.MOV.U32 R12, RZ, RZ, 0x1 ;  /* 0x00000001ff0c7424 */ /* 0x000fe200078e00ff */
[----:B------:R-:W-:Y:S01]  /*2fb0*/  CS2R R6, SRZ ;  /* 0x0000000000067805 */ /* 0x000fe2000001ff00 */
[----:B------:R-:W-:Y:S01]  /*2fc0*/  IMAD.MOV.U32 R4, RZ, RZ, RZ ;  /* 0x000000ffff047224 */ /* 0x000fe200078e00ff */
[----:B------:R-:W-:Y:S01]  /*2fd0*/  UMOV UR6, 0x400 ;  /* 0x0000040000067882 */ /* 0x000fe20000000000 */
[----:B------:R-:W-:Y:S01]  /*2fe0*/  UMOV UR5, URZ ;  /* 0x000000ff00057c82 */ /* 0x000fe20008000000 */
[----:B------:R-:W-:-:S12]  /*2ff0*/  ULEA UR6, UR62, UR6, 0x18 ;  /* 0x000000063e067291 */ /* 0x000fd8000f8ec0ff */
.L_x_54:
[----:B------:R-:W-:Y:S02]  /*3000*/  LEA R0, R3, UR6, 0x3 ;  /* 0x0000000603007c11 */ /* 0x000fe4000f8e18ff */
[----:B------:R-:W-:-:S03]  /*3010*/  SHF.L.U32 R8, R4, 0x1f, RZ ;  /* 0x0000001f04087819 */ /* 0x000fc600000006ff */
[----:B------:R-:W-:Y:S01]  /*3020*/  VIADD R9, R0, 0xf0 ;  /* 0x000000f000097836 */ /* 0x000fe20000000000 */
[----:B------:R-:W2:Y:S02]  /*3030*/  SYNCS.PHASECHK.TRANS64.TRYWAIT P0, [R0+URZ+0xe0], R8 ;  /* 0x0000e008000075a7 */ /* 0x000ea400080011ff */
[----:B--2---:R-:W-:Y:S05]  /*3040*/  @!P0 BRA `(.L_x_51) ;  /* 0x00000064007c8947 */ /* 0x004fea0003800000 */
.L_x_160:
[----:B------:R-:W-:Y:S01]  /*3050*/  ULEA UR4, UR5, UR6, 0x3 ;  /* 0x0000000605047291 */ /* 0x000fe2000f8e18ff */
[----:B--2---:R-:W-:Y:S01]  /*3060*/  PRMT R0, RZ, 0x654, R9 ;  /* 0x00000654ff007816 */ /* 0x004fe20000000009 */
[----:B------:R-:W-:Y:S01]  /*3070*/  @!P2 IMAD.MOV.U32 R8, RZ, RZ, 0x10 ;  /* 0x00000010ff08a424 */ /* 0x000fe200078e00ff */
[----:B------:R-:W-:Y:S01]  /*3080*/  SHF.L.U32 R9, R12, 0x1f, RZ ;  /* 0x0000001f0c097819 */ /* 0x000fe200000006ff */
[----:B------:R-:W-:Y:S01]  /*3090*/  UIADD3 UR7, UPT, UPT, UR4, 0x80, URZ ;  /* 0x0000008004077890 */ /* 0x000fe2000fffe0ff */
[----:B------:R2:W-:Y:S05]  /*30a0*/  SYNCS.ARRIVE.TRANS64.RED.A1T0 RZ, [R0+URZ], RZ ;  /* 0x000000ff00ff79a7 */ /* 0x0005ea00081004ff */
[----:B------:R-:W-:Y:S01]  /*30b0*/  IMAD.U32 R10, RZ, RZ, UR7 ;  /* 0x00000007ff0a7e24 */ /* 0x000fe2000f8e00ff */
[----:B------:R-:W3:Y:S04]  /*30c0*/  SYNCS.PHASECHK.TRANS64.TRYWAIT P0, [UR4+0x90], R9 ;  /* 0x00009009ff0075a7 */ /* 0x000ee80008001104 */
[----:B------:R-:W-:Y:S01]  /*30d0*/  PRMT R10, R5, 0x654, R10 ;  /* 0x00000654050a7816 */ /* 0x000fe2000000000a */
[----:B--23--:R-:W-:Y:S06]  /*30e0*/  @!P0 BRA `(.L_x_52) ;  /* 0x0000006400688947 */ /* 0x00cfec0003800000 */
.L_x_162:
[----:B------:R-:W-:Y:S01]  /*30f0*/  ULEA UR8, UR5, UR6, 0x4 ;  /* 0x0000000605087291 */ /* 0x000fe2000f8e20ff */
[----:B------:R-:W-:Y:S01]  /*3100*/  SEL R2, R10, R2, !P2 ;  /* 0x000000020a027207 */ /* 0x000fe20005000000 */
[----:B------:R-:W-:Y:S01]  /*3110*/  UIADD3 UR9, UPT, UPT, UR4, 0x80, URZ ;  /* 0x0000008004097890 */ /* 0x000fe2000fffe0ff */
[----:B--2---:R-:W-:Y:S01]  /*3120*/  LEA R0, R7, UR6, 0x3 ;  /* 0x0000000607007c11 */ /* 0x004fe2000f8e18ff */
[----:B------:R-:W-:Y:S01]  /*3130*/  UIADD3 UR8, UPT, UPT, UR8, 0x110, URZ ;  /* 0x0000011008087890 */ /* 0x000fe2000fffe0ff */
[----:B------:R2:W-:Y:S01]  /*3140*/  @!P2 SYNCS.ARRIVE.TRANS64.RED RZ, [R2+URZ], R8 ;  /* 0x0000000802ffa9a7 */ /* 0x0005e200080004ff */
[----:B------:R-:W-:Y:S01]  /*3150*/  UIADD3 UR4, UPT, UPT, UR5, 0x1, URZ ;  /* 0x0000000105047890 */ /* 0x000fe2000fffe0ff */
[----:B------:R-:W-:-:S03]  /*3160*/  VIADD R3, R3, 0x1 ;  /* 0x0000000103037836 */ /* 0x000fc60000000000 */
[----:B------:R-:W-:Y:S02]  /*3170*/  UISETP.NE.AND UP0, UPT, UR4, 0x2, UPT ;  /* 0x000000020400788c */ /* 0x000fe4000bf05270 */
[----:B------:R-:W-:Y:S01]  /*3180*/  ISETP.NE.AND P0, PT, R3, 0x2, PT ;  /* 0x000000020300780c */ /* 0x000fe20003f05270 */
[----:B------:R-:W-:Y:S06]  /*3190*/  UGETNEXTWORKID.BROADCAST [UR8], [UR9] ;  /* 0x00000000080073ca */ /* 0x000fec0008000100 */
[----:B------:R-:W-:Y:S02]  /*31a0*/  USEL UR7, URZ, 0x1, UP0 ;  /* 0x00000001ff077887 */ /* 0x000fe40008000000 */
[----:B------:R-:W-:-:S04]  /*31b0*/  USEL UR5, UR4, URZ, UP0 ;  /* 0x000000ff04057287 */ /* 0x000fc80008000000 */
[----:B------:R-:W-:Y:S02]  /*31c0*/  LOP3.LUT R12, R12, UR7, RZ, 0x3c, !PT ;  /* 0x000000070c0c7c12 */ /* 0x000fe4000f8e3cff */
[----:B--2---:R-:W-:-:S04]  /*31d0*/  SHF.L.U32 R8, R6, 0x1f, RZ ;  /* 0x0000001f06087819 */ /* 0x004fc800000006ff */
[----:B------:R-:W2:Y:S02]  /*31e0*/  SYNCS.PHASECHK.TRANS64.TRYWAIT P1, [R0+URZ+0x80], R8 ;  /* 0x00008008000075a7 */ /* 0x000ea400080211ff */
[----:B--2---:R-:W-:Y:S05]  /*31f0*/  @!P1 BRA `(.L_x_53) ;  /* 0x00000064003c9947 */ /* 0x004fea0003800000 */
.L_x_163:
[----:B--2---:R-:W-:Y:S01]  /*3200*/  LEA R8, R7, UR6, 0x4 ;  /* 0x0000000607087c11 */ /* 0x004fe2000f8e20ff */
[----:B------:R-:W-:Y:S01]  /*3210*/  VIADD R0, R0, 0x90 ;  /* 0x0000009000007836 */ /* 0x000fe20000000000 */
[----:B------:R-:W-:Y:S01]  /*3220*/  SEL R3, R3, RZ, P0 ;  /* 0x000000ff03037207 */ /* 0x000fe20000000000 */
[----:B------:R-:W-:-:S03]  /*3230*/  VIADD R7, R7, 0x1 ;  /* 0x0000000107077836 */ /* 0x000fc60000000000 */
[----:B------:R-:W2:Y:S01]  /*3240*/  LDS.128 R8, [R8+0x110] ;  /* 0x0001100008087984 */ /* 0x000ea20000000c00 */
[----:B------:R-:W-:Y:S02]  /*3250*/  PRMT R0, RZ, 0x654, R0 ;  /* 0x00000654ff007816 */ /* 0x000fe40000000000 */
[C---:B------:R-:W-:Y:S01]  /*3260*/  ISETP.NE.AND P1, PT, R7.reuse, 0x2, PT ;  /* 0x000000020700780c */ /* 0x040fe20003f25270 */
[----:B------:R-:W-:Y:S01]  /*3270*/  @!PT LDS RZ, [RZ] ;  /* 0x00000000fffff984 */ /* 0x000fe20000000800 */
[----:B------:R-:W-:Y:S01]  /*3280*/  @!PT LDS RZ, [RZ] ;  /* 0x00000000fffff984 */ /* 0x000fe20000000800 */
[----:B------:R-:W-:Y:S01]  /*3290*/  @!PT LDS RZ, [RZ] ;  /* 0x00000000fffff984 */ /* 0x000fe20000000800 */
[----:B------:R-:W-:Y:S01]  /*32a0*/  @!PT LDS RZ, [RZ] ;  /* 0x00000000fffff984 */ /* 0x000fe20000000800 */
[----:B------:R3:W-:Y:S06]  /*32b0*/  MEMBAR.ALL.CTA ;  /* 0x0000000000007992 */ /* 0x0007ec0000008000 */
[----:B---3--:R-:W3:Y:S01]  /*32c0*/  FENCE.VIEW.ASYNC.S ;  /* 0x00000000000073c6 */ /* 0x008ee20000000000 */
[----:B------:R-:W-:Y:S01]  /*32d0*/  SEL R7, R7, RZ, P1 ;  /* 0x000000ff07077207 */ /* 0x000fe20000800000 */
[----:B---3--:R3:W-:Y:S01]  /*32e0*/  SYNCS.ARRIVE.TRANS64.RED.A1T0 RZ, [R0+URZ], RZ ;  /* 0x000000ff00ff79a7 */ /* 0x0087e200081004ff */
[----:B--2---:R-:W-:-:S02]  /*32f0*/  LOP3.LUT P3, RZ, R10, 0x1, RZ, 0xc0, !PT ;  /* 0x000000010aff7812 */ /* 0x004fc4000786c0ff */
[----:B------:R-:W-:-:S04]  /*3300*/  SEL R8, RZ, 0x1, P1 ;  /* 0x00000001ff087807 */ /* 0x000fc80000800000 */
[----:B------:R-:W-:Y:S02]  /*3310*/  LOP3.LUT R6, R6, R8, RZ, 0x3c, !PT ;  /* 0x0000000806067212 */ /* 0x000fe400078e3cff */
[----:B---3--:R-:W-:-:S04]  /*3320*/  SEL R0, RZ, 0x1, P0 ;  /* 0x00000001ff007807 */ /* 0x008fc80000000000 */
[----:B------:R-:W-:Y:S01]  /*3330*/  LOP3.LUT R4, R4, R0, RZ, 0x3c, !PT ;  /* 0x0000000004047212 */ /* 0x000fe200078e3cff */
[----:B------:R-:W-:Y:S06]  /*3340*/  @P3 BRA `(.L_x_54) ;  /* 0xfffffffc002c3947 */ /* 0x000fec000383ffff */
[----:B------:R-:W-:Y:S01]  /*3350*/  ULEA UR4, UR5, UR6, 0x3 ;  /* 0x0000000605047291 */ /* 0x000fe2000f8e18ff */
[----:B------:R-:W-:-:S08]  /*3360*/  SHF.L.U32 R2, R12, 0x1f, RZ ;  /* 0x0000001f0c027819 */ /* 0x000fd000000006ff */
[----:B------:R-:W2:Y:S02]  /*3370*/  SYNCS.PHASECHK.TRANS64 P0, [UR4+0x90], R2 ;  /* 0x00009002ff0075a7 */ /* 0x000ea40008001004 */
[----:B--2---:R-:W-:Y:S05]  /*3380*/  @P0 BRA `(.L_x_55) ;  /* 0x0000000000080947 */ /* 0x004fea0003800000 */
[----:B------:R-:W2:Y:S02]  /*3390*/  SYNCS.PHASECHK.TRANS64.TRYWAIT P0, [UR4+0x90], R2 ;  /* 0x00009002ff0075a7 */ /* 0x000ea40008001104 */
[----:B--2---:R-:W-:Y:S05]  /*33a0*/  @!P0 BRA `(.L_x_56) ;  /* 0x0000006000e48947 */ /* 0x004fea0003800000 */
.L_x_55:
[----:B------:R-:W-:-:S04]  /*33b0*/  UIADD3 UR7, UPT, UPT, UR5, 0x1, URZ ;  /* 0x0000000105077890 */ /* 0x000fc8000fffe0ff */
[----:B------:R-:W-:-:S04]  /*33c0*/  UISETP.NE.AND UP0, UPT, UR7, 0x2, UPT ;  /* 0x000000020700788c */ /* 0x000fc8000bf05270 */
[----:B------:R-:W-:Y:S02]  /*33d0*/  USEL UR8, URZ, 0x1, UP0 ;  /* 0x00000001ff087887 */ /* 0x000fe40008000000 */
[----:B------:R-:W-:-:S04]  /*33e0*/  USEL UR7, UR7, URZ, UP0 ;  /* 0x000000ff07077287 */ /* 0x000fc80008000000 */
[----:B------:R-:W-:Y:S01]  /*33f0*/  ULEA UR7, UR7, UR6, 0x3 ;  /* 0x0000000607077291 */ /* 0x000fe2000f8e18ff */
[----:B--2---:R-:W-:-:S04]  /*3400*/  LOP3.LUT R2, R12, UR8, RZ, 0x3c, !PT ;  /* 0x000000080c027c12 */ /* 0x004fc8000f8e3cff */
[----:B------:R-:W-:-:S04]  /*3410*/  SHF.L.U32 R0, R2, 0x1f, RZ ;  /* 0x0000001f02007819 */ /* 0x000fc800000006ff */
[----:B------:R-:W2:Y:S02]  /*3420*/  SYNCS.PHASECHK.TRANS64 P0, [UR7+0x90], R0 ;  /* 0x00009000ff0075a7 */ /* 0x000ea40008001007 */
[----:B-12---:R-:W-:Y:S05]  /*3430*/  @P0 EXIT ;  /* 0x000000000000094d */ /* 0x006fea0003800000 */
[----:B------:R-:W-:Y:S02]  /*3440*/  SHF.L.U32 R2, R2, 0x1f, RZ ;  /* 0x0000001f02027819 */ /* 0x000fe400000006ff */
[----:B------:R-:W-:-:S07]  /*3450*/  MOV R0, UR7 ;  /* 0x0000000700007c02 */ /* 0x000fce0008000f00 */
.L_x_57:
[----:B-1----:R1:W2:Y:S02]  /*3460*/  SYNCS.PHASECHK.TRANS64.TRYWAIT P0, [R0+URZ+0x90], R2 ;  /* 0x00009002000075a7 */ /* 0x0022a400080011ff */
[----:B--2---:R-:W-:Y:S05]  /*3470*/  @!P0 NANOSLEEP.SYNCS 0x989680 ;  /* 0x009896800000895d */ /* 0x004fea0003900000 */
[----:B------:R-:W2:Y:S02]  /*3480*/  @!P0 SYNCS.PHASECHK.TRANS64 P0, [R0+URZ+0x90], R2 ;  /* 0x00009002000085a7 */ /* 0x000ea400080010ff */
[----:B--2---:R-:W-:Y:S05]  /*3490*/  @P0 EXIT ;  /* 0x000000000000094d */ /* 0x004fea0003800000 */
[----:B------:R-:W-:Y:S05]  /*34a0*/  BRA `(.L_x_57) ;  /* 0xfffffffc00ec7947 */ /* 0x000fea000383ffff */
.L_x_50:
[----:B------:R-:W-:Y:S05]  /*34b0*/  BRA.U UP5, `(.L_x_58) ;  /* 0x00000019054c7547 */ /* 0x000fea000b800000 */
[----:B------:R-:W-:Y:S01]  /*34c0*/  UMOV UR4, 0x40 ;  /* 0x0000004000047882 */ /* 0x000fe20000000000 */
[----:B------:R-:W-:Y:S01]  /*34d0*/  NOP ;  /* 0x0000000000007918 */ /* 0x000fe20000000000 */
[----:B------:R-:W-:Y:S01]  /*34e0*/  ULEA UR5, UR62, UR4, 0x18 ;  /* 0x000000043e057291 */ /* 0x000fe2000f8ec0ff */
[----:B------:R-:W-:Y:S02]  /*34f0*/  UMOV UR6, 0x400 ;  /* 0x0000040000067882 */ /* 0x000fe40000000000 */
[----:B------:R-:W-:-:S06]  /*3500*/  ULEA UR6, UR62, UR6, 0x18 ;  /* 0x000000063e067291 */ /* 0x000fcc000f8ec0ff */
[----:B------:R-:W2:Y:S02]  /*3510*/  LDS.U8 R5, [UR5+0x1c] ;  /* 0x00001c05ff057984 */ /* 0x000ea40008000000 */
[----:B--2---:R-:W-:-:S13]  /*3520*/  ISETP.NE.AND P0, PT, R5, RZ, PT ;  /* 0x000000ff0500720c */ /* 0x004fda0003f05270 */
[----:B------:R-:W-:Y:S05]  /*3530*/  @P0 BRA `(.L_x_59) ;  /* 0x0000000400180947 */ /* 0x000fea0003800000 */
[----:B------:R-:W-:Y:S01]  /*3540*/  R2UR UR4, R2 ;  /* 0x00000000020472ca */ /* 0x000fe200000e0000 */
[----:B------:R-:W-:-:S12]  /*3550*/  UIADD3 UR7, UPT, UPT, UR5, 0x8, URZ ;  /* 0x0000000805077890 */ /* 0x000fd8000fffe0ff */
[----:B------:R-:W-:-:S09]  /*3560*/  UISETP.NE.U32.AND UP1, UPT, UR4, 0x1, UPT ;  /* 0x000000010400788c */ /* 0x000fd2000bf25070 */
[----:B------:R-:W-:Y:S05]  /*3570*/  BRA.U !UP1, `(.L_x_60) ;  /* 0x0000000109a47547 */ /* 0x000fea000b800000 */
[----:B------:R-:W-:Y:S01]  /*3580*/  ELECT P0, URZ, PT ;  /* 0x0000000000ff782f */ /* 0x000fe20003800000 */
[----:B------:R-:W-:-:S12]  /*3590*/  BSSY B0, `(.L_x_60) ;  /* 0x0000027000007945 */ /* 0x000fd80003800000 */
[----:B------:R-:W-:Y:S05]  /*35a0*/  @!P0 BRA `(.L_x_61) ;  /* 0x0000000000948947 */ /* 0x000fea0003800000 */
[----:B------:R-:W-:-:S05]  /*35b0*/  UMOV UR4, 0x10 ;  /* 0x0000001000047882 */ /* 0x000fca0000000000 */
[----:B------:R-:W-:Y:S04]  /*35c0*/  DEPBAR.LE SB2, 0x36 ;  /* 0x0000ad800000791a */ /* 0x000fe80000000000 */
[----:B------:R-:W2:Y:S02]  /*35d0*/  UTCATOMSWS.2CTA.FIND_AND_SET.ALIGN UP0, UR4, UR4 ;  /* 0x00000004000475e3 */ /* 0x000ea40008200800 */
[----:B--2---:R-:W-:Y:S01]  /*35e0*/  MOV R12, UR4 ;  /* 0x00000004000c7c02 */ /* 0x004fe20008000f00 */
[----:B------:R-:W-:Y:S06]  /*35f0*/  BRA.U UP0, `(.L_x_62) ;  /* 0x0000000100187547 */ /* 0x000fec000b800000 */
.L_x_63:
[----:B------:R-:W-:Y:S05]  /*3600*/  NANOSLEEP 0x64 ;  /* 0x000000640000795d */ /* 0x000fea0003800000 */
[----:B------:R-:W-:-:S05]  /*3610*/  UMOV UR4, 0x10 ;  /* 0x0000001000047882 */ /* 0x000fca0000000000 */
[----:B------:R-:W-:Y:S04]  /*3620*/  DEPBAR.LE SB2, 0x36 ;  /* 0x0000ad800000791a */ /* 0x000fe80000000000 */
[----:B------:R-:W2:Y:S02]  /*3630*/  UTCATOMSWS.2CTA.FIND_AND_SET.ALIGN UP0, UR4, UR4 ;  /* 0x00000004000475e3 */ /* 0x000ea40008200800 */
[----:B--2---:R-:W-:Y:S01]  /*3640*/  MOV R12, UR4 ;  /* 0x00000004000c7c02 */ /* 0x004fe20008000f00 */
[----:B------:R-:W-:Y:S05]  /*3650*/  BRA.U !UP0, `(.L_x_63) ;  /* 0xfffffffd08e87547 */ /* 0x000fea000b83ffff */
.L_x_62:
[----:B------:R-:W2:Y:S01]  /*3660*/  LDS R8, [UR5+0x10] ;  /* 0x00001005ff087984 */ /* 0x000ea20008000800 */
[----:B------:R-:W-:Y:S01]  /*3670*/  R2UR UR4, R0 ;  /* 0x00000000000472ca */ /* 0x000fe200000e0000 */
[----:B------:R-:W-:-:S04]  /*3680*/  IMAD.U32 R5, RZ, RZ, UR6 ;  /* 0x00000006ff057e24 */ /* 0x000fc8000f8e00ff */
[----:B------:R-:W-:-:S08]  /*3690*/  VIADD R5, R5, 0x130 ;  /* 0x0000013005057836 */ /* 0x000fd00000000000 */
[----:B------:R-:W-:Y:S02]  /*36a0*/  MOV R6, UR4 ;  /* 0x0000000400067c02 */ /* 0x000fe40008000f00 */
[----:B--2---:R-:W-:-:S04]  /*36b0*/  SHF.L.U32 R8, R8, 0x1f, RZ ;  /* 0x0000001f08087819 */ /* 0x004fc800000006ff */
[----:B------:R-:W2:Y:S02]  /*36c0*/  SYNCS.PHASECHK.TRANS64.TRYWAIT P0, [UR5+0x8], R8 ;  /* 0x00000808ff0075a7 */ /* 0x000ea40008001105 */
[----:B--2---:R-:W-:Y:S05]  /*36d0*/  @P0 BRA `(.L_x_64) ;  /* 0x0000000000080947 */ /* 0x004fea0003800000 */
[----:B------:R-:W2:Y:S02]  /*36e0*/  SYNCS.PHASECHK.TRANS64.TRYWAIT P0, [UR5+0x8], R8 ;  /* 0x00000808ff0075a7 */ /* 0x000ea40008001105 */
[----:B--2---:R-:W-:Y:S05]  /*36f0*/  @!P0 BRA `(.L_x_65) ;  /* 0x0000006000288947 */ /* 0x004fea0003800000 */
.L_x_64:
[----:B------:R-:W-:Y:S01]  /*3700*/  R2UR UR4, R0 ;  /* 0x00000000000472ca */ /* 0x000fe200000e0000 */
[----:B------:R-:W-:Y:S01]  /*3710*/  IMAD.MOV.U32 R10, RZ, RZ, 0xffff ;  /* 0x0000ffffff0a7424 */ /* 0x000fe200078e00ff */
[----:B------:R-:W-:Y:S01]  /*3720*/  PRMT R6, R6, 0x654, R5 ;  /* 0x0000065406067816 */ /* 0x000fe20000000005 */
[----:B------:R-:W-:Y:S02]  /*3730*/  HFMA2 R5, -RZ, RZ, 0, 5.9604644775390625e-08 ;  /* 0x00000001ff057431 */ /* 0x000fe400000001ff */
[----:B--2---:R-:W-:Y:S02]  /*3740*/  IMAD.MOV.U32 R8, RZ, RZ, 0x4 ;  /* 0x00000004ff087424 */ /* 0x004fe400078e00ff */
[----:B------:R-:W-:Y:S01]  /*3750*/  IMAD.SHL.U32 R11, R12, 0x20, RZ ;  /* 0x000000200c0b7824 */ /* 0x000fe200078e00ff */
[----:B------:R-:W-:-:S05]  /*3760*/  SHF.L.U32 R10, R10, R12, RZ ;  /* 0x0000000c0a0a7219 */ /* 0x000fca00000006ff */
[----:B------:R-:W-:Y:S01]  /*3770*/  UPRMT UR4, UR4, 0x654, UR7 ;  /* 0x0000065404047896 */ /* 0x000fe20008000007 */
[----:B------:R-:W-:-:S05]  /*3780*/  SHF.L.U32 R9, R5, R12, RZ ;  /* 0x0000000c05097219 */ /* 0x000fca00000006ff */
[----:B------:R-:W-:-:S03]  /*3790*/  MOV R7, UR4 ;  /* 0x0000000400077c02 */ /* 0x000fc60008000f00 */
[----:B------:R2:W-:Y:S01]  /*37a0*/  SYNCS.ARRIVE.TRANS64.RED RZ, [UR4], R8 ;  /* 0x00000008ffff79a7 */ /* 0x0005e20008000404 */
[----:B------:R2:W-:Y:S04]  /*37b0*/  STS [UR6+0x130], R11 ;  /* 0x0001300bff007988 */ /* 0x0005e80008000806 */
[----:B------:R2:W-:Y:S04]  /*37c0*/  STAS [R6.64], R12 ;  /* 0x0000000c06007dbd */ /* 0x0005e8000c0008ff */
[----:B------:R2:W-:Y:S04]  /*37d0*/  ATOMS.OR RZ, [UR5+0x14], R10 ;  /* 0x0000140affff798c */ /* 0x0005e8000b000005 */
[----:B------:R2:W-:Y:S04]  /*37e0*/  ATOMS.OR RZ, [UR5+0x18], R9 ;  /* 0x00001809ffff798c */ /* 0x0005e8000b000005 */
[----:B------:R2:W-:Y:S02]  /*37f0*/  ATOMS.XOR RZ, [UR5+0x10], R5 ;  /* 0x00001005ffff798c */ /* 0x0005e4000b800005 */
.L_x_61:
[----:B-1----:R-:W-:Y:S05]  /*3800*/  BSYNC B0 ;  /* 0x0000000000007941 */ /* 0x002fea0003800000 */
.L_x_60:
[----:B------:R-:W-:Y:S05]  /*3810*/  BRA.U UP1, `(.L_x_66) ;  /* 0x0000000101707547 */ /* 0x000fea000b800000 */
[----:B------:R-:W-:-:S03]  /*3820*/  UMOV UR4, 0xffffffff ;  /* 0xffffffff00047882 */ /* 0x000fc60000000000 */
[----:B------:R-:W-:Y:S05]  /*3830*/  BRA.DIV UR4, `(.L_x_67) ;  /* 0x0000005e04f07947 */ /* 0x000fea000b800000 */
[----:B------:R-:W-:-:S13]  /*3840*/  ELECT P0, URZ, PT ;  /* 0x0000000000ff782f */ /* 0x000fda0003800000 */
.L_x_167:
[----:B------:R-:W-:Y:S05]  /*3850*/  @!P0 BRA `(.L_x_66) ;  /* 0x0000000000608947 */ /* 0x000fea0003800000 */
[----:B--2---:R-:W2:Y:S02]  /*3860*/  LDS R6, [UR5+0x10] ;  /* 0x00001005ff067984 */ /* 0x004ea40008000800 */
[----:B--2---:R-:W-:-:S04]  /*3870*/  SHF.L.U32 R6, R6, 0x1f, RZ ;  /* 0x0000001f06067819 */ /* 0x004fc800000006ff */
[----:B------:R-:W2:Y:S02]  /*3880*/  SYNCS.PHASECHK.TRANS64.TRYWAIT P0, [UR5+0x8], R6 ;  /* 0x00000806ff0075a7 */ /* 0x000ea40008001105 */
[----:B--2---:R-:W-:Y:S05]  /*3890*/  @P0 BRA `(.L_x_68) ;  /* 0x0000000000080947 */ /* 0x004fea0003800000 */
[----:B------:R-:W2:Y:S02]  /*38a0*/  SYNCS.PHASECHK.TRANS64.TRYWAIT P0, [UR5+0x8], R6 ;  /* 0x00000806ff0075a7 */ /* 0x000ea40008001105 */
[----:B--2---:R-:W-:Y:S05]  /*38b0*/  @!P0 BRA `(.L_x_69) ;  /* 0x0000005c00f48947 */ /* 0x004fea0003800000 */
.L_x_68:
[----:B------:R-:W3:Y:S01]  /*38c0*/  LDS R8, [UR6+0x130] ;  /* 0x00013006ff087984 */ /* 0x000ee20008000800 */
[----:B------:R-:W-:Y:S01]  /*38d0*/  R2UR UR4, R0 ;  /* 0x00000000000472ca */ /* 0x000fe200000e0000 */
[----:B--2---:R-:W-:Y:S02]  /*38e0*/  IMAD.MOV.U32 R6, RZ, RZ, 0xffff ;  /* 0x0000ffffff067424 */ /* 0x004fe400078e00ff */
[----:B------:R-:W-:-:S10]  /*38f0*/  IMAD.MOV.U32 R5, RZ, RZ, 0x1 ;  /* 0x00000001ff057424 */ /* 0x000fd400078e00ff */
[----:B------:R-:W-:Y:S01]  /*3900*/  UPRMT UR4, UR4, 0x654, UR7 ;  /* 0x0000065404047896 */ /* 0x000fe20008000007 */
[----:B---3--:R-:W-:Y:S01]  /*3910*/  IMAD.SHL.U32 R7, R8, 0x20, RZ ;  /* 0x0000002008077824 */ /* 0x008fe200078e00ff */
[-C--:B------:R-:W-:Y:S02]  /*3920*/  SHF.L.U32 R6, R6, R8.reuse, RZ ;  /* 0x0000000806067219 */ /* 0x080fe400000006ff */
[----:B------:R-:W-:Y:S02]  /*3930*/  SHF.L.U32 R8, R5, R8, RZ ;  /* 0x0000000805087219 */ /* 0x000fe400000006ff */
[----:B------:R3:W-:Y:S04]  /*3940*/  STS [UR6+0x130], R7 ;  /* 0x00013007ff007988 */ /* 0x0007e80008000806 */
[----:B------:R3:W-:Y:S04]  /*3950*/  ATOMS.OR RZ, [UR5+0x14], R6 ;  /* 0x00001406ffff798c */ /* 0x0007e8000b000005 */
[----:B------:R3:W-:Y:S01]  /*3960*/  ATOMS.OR RZ, [UR5+0x18], R8 ;  /* 0x00001808ffff798c */ /* 0x0007e2000b000005 */
[----:B------:R-:W-:Y:S03]  /*3970*/  SYNCS.ARRIVE.TRANS64.RED.A1T0 RZ, [UR4], RZ ;  /* 0x000000ffffff79a7 */ /* 0x000fe60008100404 */
[----:B------:R3:W-:Y:S01]  /*3980*/  ATOMS.XOR RZ, [UR5+0x10], R5 ;  /* 0x00001005ffff798c */ /* 0x0007e2000b800005 */
[----:B------:R-:W-:Y:S05]  /*3990*/  BRA `(.L_x_66) ;  /* 0x0000000000107947 */ /* 0x000fea0003800000 */
.L_x_59:
[----:B------:R-:W-:Y:S02]  /*39a0*/  MOV R5, 0xffffffff ;  /* 0xffffffff00057802 */ /* 0x000fe40000000f00 */
[----:B------:R-:W-:-:S03]  /*39b0*/  MOV R6, 0x39e0 ;  /* 0x000039e000067802 */ /* 0x000fc60000000f00 */
[----:B------:R2:W-:Y:S04]  /*39c0*/  STS [UR6+0x130], R5 ;  /* 0x00013005ff007988 */ /* 0x0005e80008000806 */
[----:B-12--5:R-:W-:Y:S05]  /*39d0*/  CALL.REL.NOINC `($__internal_1_$__cuda_sm10x_tcgen05_guardrail_trap_phase_invalid_during_alloc) ;  /* 0x0000006400c87944 */ /* 0x026fea0003c00000 */
.L_x_66:
[----:B------:R-:W-:Y:S05]  /*39e0*/  WARPSYNC.ALL ;  /* 0x0000000000007948 */ /* 0x000fea0003800000 */
[----:B------:R-:W4:Y:S01]  /*39f0*/  S2UR UR4, SR_CgaCtaId ;  /* 0x00000000000479c3 */ /* 0x000f220000008800 */
[----:B------:R-:W-:Y:S01]  /*3a00*/  UMOV UR62, 0x400 ;  /* 0x00000400003e7882 */ /* 0x000fe20000000000 */
[----:B------:R-:W4:Y:S01]  /*3a10*/  LDCU UR7, c[0x0][0x38c] ;  /* 0x00007180ff0777ac */ /* 0x000f220008000800 */
[----:B------:R-:W-:Y:S01]  /*3a20*/  LOP3.LUT R3, R3, 0xffff, RZ, 0xc0, !PT ;  /* 0x0000ffff03037812 */ /* 0x000fe200078ec0ff */
[----:B--2---:R-:W-:Y:S01]  /*3a30*/  IMAD.MOV.U32 R11, RZ, RZ, 0x1 ;  /* 0x00000001ff0b7424 */ /* 0x004fe200078e00ff */
[----:B------:R-:W-:Y:S01]  /*3a40*/  R2UR UR5, R2 ;  /* 0x00000000020572ca */ /* 0x000fe200000e0000 */
[----:B------:R-:W-:Y:S01]  /*3a50*/  IMAD.MOV.U32 R10, RZ, RZ, RZ ;  /* 0x000000ffff0a7224 */ /* 0x000fe200078e00ff */
[----:B------:R-:W-:-:S02]  /*3a60*/  LOP3.LUT R4, R4, 0xffff, RZ, 0xc0, !PT ;  /* 0x0000ffff04047812 */ /* 0x000fc400078ec0ff */
[----:B---3--:R-:W-:Y:S01]  /*3a70*/  CS2R R8, SRZ ;  /* 0x0000000000087805 */ /* 0x008fe2000001ff00 */
[----:B------:R-:W-:Y:S01]  /*3a80*/  UMOV UR9, URZ ;  /* 0x000000ff00097c82 */ /* 0x000fe20008000000 */
[----:B-1----:R-:W-:Y:S01]  /*3a90*/  UMOV UR60, URZ ;  /* 0x000000ff003c7c82 */ /* 0x002fe20008000000 */
[----:B------:R-:W-:Y:S01]  /*3aa0*/  R2UR UR65, R4 ;  /* 0x00000000044172ca */ /* 0x000fe200000e0000 */
[----:B------:R-:W-:Y:S01]  /*3ab0*/  UMOV UR76, 0x0 ;  /* 0x00000000004c7882 */ /* 0x000fe20000000000 */
[----:B------:R-:W-:Y:S01]  /*3ac0*/  UMOV UR77, 0x8200910 ;  /* 0x08200910004d7882 */ /* 0x000fe20000000000 */
[----:B------:R-:W-:Y:S01]  /*3ad0*/  UMOV UR74, 0x0 ;  /* 0x00000000004a7882 */ /* 0x000fe20000000000 */
[----:B------:R-:W-:Y:S01]  /*3ae0*/  UMOV UR75, 0x8200910 ;  /* 0x08200910004b7882 */ /* 0x000fe20000000000 */
[----:B------:R-:W-:Y:S01]  /*3af0*/  UMOV UR72, 0x0 ;  /* 0x0000000000487882 */ /* 0x000fe20000000000 */
[----:B------:R-:W-:Y:S01]  /*3b00*/  UMOV UR73, 0x8200910 ;  /* 0x0820091000497882 */ /* 0x000fe20000000000 */
[----:B------:R-:W-:-:S02]  /*3b10*/  UISETP.NE.AND UP3, UPT, UR5, URZ, UPT ;  /* 0x000000ff0500728c */ /* 0x000fc4000bf65270 */
[----:B----4-:R-:W-:Y:S01]  /*3b20*/  UIADD3 UR7, UPT, UPT, UR7, 0x7f, URZ ;  /* 0x0000007f07077890 */ /* 0x010fe2000fffe0ff */
[----:B------:R-:W-:Y:S01]  /*3b30*/  UMOV UR70, 0x0 ;  /* 0x0000000000467882 */ /* 0x000fe20000000000 */
[----:B------:R-:W-:Y:S01]  /*3b40*/  UMOV UR71, 0x8200910 ;  /* 0x0820091000477882 */ /* 0x000fe20000000000 */
[----:B------:R-:W-:Y:S01]  /*3b50*/  ULEA UR62, UR4, UR62, 0x18 ;  /* 0x0000003e043e7291 */ /* 0x000fe2000f8ec0ff */
[----:B------:R-:W-:Y:S02]  /*3b60*/  UMOV UR68, 0x0 ;  /* 0x0000000000447882 */ /* 0x000fe40000000000 */
[----:B------:R-:W-:Y:S01]  /*3b70*/  UMOV UR4, URZ ;  /* 0x000000ff00047c82 */ /* 0x000fe20008000000 */
[----:B------:R-:W-:Y:S01]  /*3b80*/  UIADD3 UR6, UPT, UPT, UR62, 0x8400, URZ ;  /* 0x000084003e067890 */ /* 0x000fe2000fffe0ff */
[----:B------:R-:W-:Y:S01]  /*3b90*/  IMAD.U32 R14, RZ, RZ, UR4 ;  /* 0x00000004ff0e7e24 */ /* 0x000fe2000f8e00ff */
[----:B------:R-:W-:Y:S02]  /*3ba0*/  USHF.R.S32.HI UR4, URZ, 0x1f, UR7 ;  /* 0x0000001fff047899 */ /* 0x000fe40008011407 */
[----:B------:R-:W-:-:S02]  /*3bb0*/  UIADD3 UR5, UPT, UPT, UR62, 0x20400, URZ ;  /* 0x000204003e057890 */ /* 0x000fc4000fffe0ff */
[----:B------:R-:W-:Y:S02]  /*3bc0*/  ULEA.HI UR4, UR4, UR7, URZ, 0x7 ;  /* 0x0000000704047291 */ /* 0x000fe4000f8f38ff */
[----:B------:R-:W-:Y:S02]  /*3bd0*/  USHF.R.U32.HI UR6, URZ, 0x4, UR6 ;  /* 0x00000004ff067899 */ /* 0x000fe40008011606 */
[----:B------:R-:W-:Y:S02]  /*3be0*/  USHF.R.S32.HI UR8, URZ, 0x7, UR4 ;  /* 0x00000007ff087899 */ /* 0x000fe40008011404 */
[----:B------:R-:W-:Y:S01]  /*3bf0*/  USHF.R.U32.HI UR5, URZ, 0x4, UR5 ;  /* 0x00000004ff057899 */ /* 0x000fe20008011605 */
[----:B------:R-:W-:Y:S01]  /*3c00*/  R2UR UR4, R3 ;  /* 0x00000000030472ca */ /* 0x000fe200000e0000 */
[----:B------:R-:W-:Y:S02]  /*3c10*/  UISETP.LT.AND UP0, UPT, UR8, 0x1, UPT ;  /* 0x000000010800788c */ /* 0x000fe4000bf01270 */
[----:B------:R-:W-:Y:S01]  /*3c20*/  ULOP3.LUT UR6, UR6, 0x3fff, URZ, 0xc0, !UPT ;  /* 0x00003fff06067892 */ /* 0x000fe2000f8ec0ff */
[----:B------:R-:W-:Y:S01]  /*3c30*/  IMAD.U32 R12, RZ, RZ, UR8 ;  /* 0x00000008ff0c7e24 */ /* 0x000fe2000f8e00ff */
[----:B------:R-:W-:-:S02]  /*3c40*/  ULOP3.LUT UR67, UR5, 0x3fff, URZ, 0xc0, !UPT ;  /* 0x00003fff05437892 */ /* 0x000fc4000f8ec0ff */
[----:B------:R-:W-:Y:S02]  /*3c50*/  ULOP3.LUT UR66, UR6, 0x10000, URZ, 0xfc, !UPT ;  /* 0x0001000006427892 */ /* 0x000fe4000f8efcff */
[----:B------:R-:W-:Y:S01]  /*3c60*/  ULOP3.LUT UR67, UR67, 0x10000, URZ, 0xfc, !UPT ;  /* 0x0001000043437892 */ /* 0x000fe2000f8efcff */
[----:B------:R-:W-:-:S03]  /*3c70*/  UMOV UR69, 0x8200910 ;  /* 0x0820091000457882 */ /* 0x000fc60000000000 */
[----:B------:R-:W-:Y:S01]  /*3c80*/  IMAD.U32 R13, RZ, RZ, UR4 ;  /* 0x00000004ff0d7e24 */ /* 0x000fe2000f8e00ff */
[----:B------:R-:W-:Y:S01]  /*3c90*/  NOP ;  /* 0x0000000000007918 */ /* 0x000fe20000000000 */
[----:B------:R-:W-:Y:S06]  /*3ca0*/  BAR.ARV 0x6, 0xa0 ;  /* 0x0182800000007b1d */ /* 0x000fec0000002000 */
[----:B------:R-:W1:Y:S02]  /*3cb0*/  LDS R5, [UR62+0x130] ;  /* 0x0001303eff057984 */ /* 0x000e640008000800 */
[----:B-1----:R-:W-:-:S13]  /*3cc0*/  R2UR UR4, R5 ;  /* 0x00000000050472ca */ /* 0x002fda00000e0000 */
[----:B------:R-:W-:Y:S01]  /*3cd0*/  IMAD.U32 R16, RZ, RZ, UR4 ;  /* 0x00000004ff107e24 */ /* 0x000fe2000f8e00ff */
[----:B------:R-:W-:-:S06]  /*3ce0*/  USEL UR4, UR8, 0x1, !UP0 ;  /* 0x0000000108047887 */ /* 0x000fcc000c000000 */
[----:B------:R-:W-:-:S07]  /*3cf0*/  IMAD.U32 R15, RZ, RZ, UR4 ;  /* 0x00000004ff0f7e24 */ /* 0x000fce000f8e00ff */
.L_x_77:
[C---:B------:R-:W-:Y:S02]  /*3d00*/  LEA R3, R10.reuse, UR62, 0x3 ;  /* 0x0000003e0a037c11 */ /* 0x040fe4000f8e18ff */
[----:B------:R-:W-:Y:S02]  /*3d10*/  SHF.L.U32 R4, R9, 0x1f, RZ ;  /* 0x0000001f09047819 */ /* 0x000fe400000006ff */
[----:B------:R-:W-:Y:S02]  /*3d20*/  LEA R5, R10, UR62, 0x4 ;  /* 0x0000003e0a057c11 */ /* 0x000fe4000f8e20ff */
[----:B------:R-:W1:Y:S02]  /*3d30*/  SYNCS.PHASECHK.TRANS64.TRYWAIT P0, [R3+URZ+0x80], R4 ;  /* 0x00008004030075a7 */ /* 0x000e6400080011ff */
[----:B-1----:R-:W-:Y:S05]  /*3d40*/  @!P0 BRA `(.L_x_70) ;  /* 0x0000005800e88947 */ /* 0x002fea0003800000 */
.L_x_168:
[----:B-1----:R-:W1:Y:S01]  /*3d50*/  LDS.128 R4, [R5+0x110] ;  /* 0x0001100005047984 */ /* 0x002e620000000c00 */
[----:B------:R-:W-:Y:S02]  /*3d60*/  VIADD R3, R3, 0x90 ;  /* 0x0000009003037836 */ /* 0x000fe40000000000 */
[----:B------:R-:W-:Y:S01]  /*3d70*/  VIADD R10, R10, 0x1 ;  /* 0x000000010a0a7836 */ /* 0x000fe20000000000 */
[----:B------:R-:W-:Y:S01]  /*3d80*/  @!PT LDS RZ, [RZ] ;  /* 0x00000000fffff984 */ /* 0x000fe20000000800 */
[----:B------:R-:W-:Y:S01]  /*3d90*/  @!PT LDS RZ, [RZ] ;  /* 0x00000000fffff984 */ /* 0x000fe20000000800 */
[----:B------:R-:W-:Y:S01]  /*3da0*/  @!PT LDS RZ, [RZ] ;  /* 0x00000000fffff984 */ /* 0x000fe20000000800 */
[----:B------:R-:W-:Y:S01]  /*3db0*/  @!PT LDS RZ, [RZ] ;  /* 0x00000000fffff984 */ /* 0x000fe20000000800 */
[----:B------:R2:W-:Y:S06]  /*3dc0*/  MEMBAR.ALL.CTA ;  /* 0x0000000000007992 */ /* 0x0005ec0000008000 */
[----:B--2---:R-:W2:Y:S01]  /*3dd0*/  FENCE.VIEW.ASYNC.S ;  /* 0x00000000000073c6 */ /* 0x004ea20000000000 */
[----:B------:R-:W-:-:S04]  /*3de0*/  PRMT R3, RZ, 0x654, R3 ;  /* 0x00000654ff037816 */ /* 0x000fc80000000003 */
[----:B--2---:R2:W-:Y:S01]  /*3df0*/  SYNCS.ARRIVE.TRANS64.RED.A1T0 RZ, [R3+URZ], RZ ;  /* 0x000000ff03ff79a7 */ /* 0x0045e200081004ff */
[----:B-1----:R-:W-:Y:S01]  /*3e00*/  LOP3.LUT P1, RZ, R6, 0x1, RZ, 0xc0, !PT ;  /* 0x0000000106ff7812 */ /* 0x002fe2000782c0ff */
[----:B--2---:R-:W-:-:S12]  /*3e10*/  BRA.U UP3, `(.L_x_71) ;  /* 0x00000009032c7547 */ /* 0x004fd8000b800000 */
[----:B------:R-:W1:Y:S01]  /*3e20*/  LDCU UR4, c[0x0][0x38c] ;  /* 0x00007180ff0477ac */ /* 0x000e620008000800 */
[----:B------:R-:W-:Y:S02]  /*3e30*/  R2UR UR5, R14 ;  /* 0x000000000e0572ca */ /* 0x000fe400000e0000 */
[----:B------:R-:W-:Y:S02]  /*3e40*/  PLOP3.LUT P2, PT, PT, PT, PT, 0x80, 0x8 ;  /* 0x000000000008781c */ /* 0x000fe40003f4f070 */
[----:B------:R-:W-:Y:S02]  /*3e50*/  SHF.L.U32 R5, R11, 0x1f, RZ ;  /* 0x0000001f0b057819 */ /* 0x000fe400000006ff */
[----:B------:R-:W-:-:S07]  /*3e60*/  R2UR UR6, R16 ;  /* 0x00000000100672ca */ /* 0x000fce00000e0000 */
[----:B------:R-:W-:Y:S02]  /*3e70*/  ULEA UR7, UR5, UR62, 0x3 ;  /* 0x0000003e05077291 */ /* 0x000fe4000f8e18ff */
[----:B-1----:R-:W-:-:S04]  /*3e80*/  UISETP.GE.AND UP0, UPT, UR4, 0x1, UPT ;  /* 0x000000010400788c */ /* 0x002fc8000bf06270 */
[----:B------:R-:W-:Y:S01]  /*3e90*/  IMAD.U32 R4, RZ, RZ, UR7 ;  /* 0x00000007ff047e24 */ /* 0x000fe2000f8e00ff */
[----:B------:R-:W-:Y:S01]  /*3ea0*/  ULEA UR8, UR5, UR6, 0x6 ;  /* 0x0000000605087291 */ /* 0x000fe2000f8e30ff */
[----:B------:R-:W-:-:S05]  /*3eb0*/  PLOP3.LUT P0, PT, PT, PT, UP0, 0x80, 0x8 ;  /* 0x000000000008781c */ /* 0x000fca0003f0f008 */
[----:B------:R-:W-:-:S08]  /*3ec0*/  @UP0 ULEA UR4, UR9, UR62, 0x3 ;  /* 0x0000003e09040291 */ /* 0x000fd0000f8e18ff */
[----:B------:R-:W-:-:S04]  /*3ed0*/  @P0 SHF.L.U32 R3, R8, 0x1f, RZ ;  /* 0x0000001f08030819 */ /* 0x000fc800000006ff */
[----:B------:R1:W2:Y:S01]  /*3ee0*/  @P0 SYNCS.PHASECHK.TRANS64.TRYWAIT P2, [UR4], R3 ;  /* 0x00000003ff0005a7 */ /* 0x0002a20008041104 */
[----:B------:R-:W3:Y:S02]  /*3ef0*/  SYNCS.PHASECHK.TRANS64.TRYWAIT P0, [UR7+0xc0], R5 ;  /* 0x0000c005ff0075a7 */ /* 0x000ee40008001107 */
[----:B-123--:R-:W-:Y:S05]  /*3f00*/  @!P0 BRA `(.L_x_72) ;  /* 0x00000058008c8947 */ /* 0x00efea0003800000 */
.L_x_170:
[----:B------:R-:W-:Y:S01]  /*3f10*/  UMOV UR64, UR60 ;  /* 0x0000003c00407c82 */ /* 0x000fe20008000000 */
[----:B------:R-:W-:Y:S05]  /*3f20*/  BRA.U !UP0, `(.L_x_73) ;  /* 0x0000000508d07547 */ /* 0x000fea000b800000 */
[----:B------:R-:W-:Y:S01]  /*3f30*/  R2UR UR4, R15 ;  /* 0x000000000f0472ca */ /* 0x000fe200000e0000 */
[----:B------:R-:W-:Y:S01]  /*3f40*/  UPLOP3.LUT UP2, UPT, UPT, UPT, UPT, 0x40, 0x4 ;  /* 0x000000000004789c */ /* 0x000fe20003f4e870 */
[----:B------:R-:W-:Y:S01]  /*3f50*/  R2UR UR61, R12 ;  /* 0x000000000c3d72ca */ /* 0x000fe200000e0000 */
[----:B------:R-:W-:-:S10]  /*3f60*/  UMOV UR7, UR9 ;  /* 0x0000000900077c82 */ /* 0x000fd40008000000 */
[----:B------:R-:W-:-:S12]  /*3f70*/  UIADD3 UR64, UPT, UPT, UR4, UR60, URZ ;  /* 0x0000003c04407290 */ /* 0x000fd8000fffe0ff */
.L_x_76:
[----:B--2---:R-:W-:Y:S01]  /*3f80*/  ULEA UR5, UR7, UR62, 0x3 ;  /* 0x0000003e07057291 */ /* 0x004fe2000f8e18ff */
[----:B------:R-:W-:Y:S11]  /*3f90*/  @P2 BRA `(.L_x_74) ;  /* 0x00000000000c2947 */ /* 0x000ff60003800000 */
[----:B-1----:R-:W-:Y:S04]  /*3fa0*/  SHF.L.U32 R5, R8, 0x1f, RZ ;  /* 0x0000001f08057819 */ /* 0x002fe800000006ff */
[----:B------:R-:W1:Y:S02]  /*3fb0*/  SYNCS.PHASECHK.TRANS64.TRYWAIT P0, [UR5], R5 ;  /* 0x00000005ff0075a7 */ /* 0x000e640008001105 */
[----:B-1----:R-:W-:Y:S05]  /*3fc0*/  @!P0 BRA `(.L_x_75) ;  /* 0x0000005800788947 */ /* 0x002fea0003800000 */
.L_x_74:
[----:B------:R-:W-:Y:S01]  /*3fd0*/  UISETP.NE.AND UP0, UPT, UR61, 0x1, UPT ;  /* 0x000000013d00788c */ /* 0x000fe2000bf05270 */
[----:B------:R-:W-:Y:S01]  /*3fe0*/  PLOP3.LUT P2, PT, PT, PT, PT, 0x80, 0x8 ;  /* 0x000000000008781c */ /* 0x000fe20003f4f070 */
[----:B------:R-:W-:Y:S01]  /*3ff0*/  UIADD3 UR9, UPT, UPT, UR7, 0x1, URZ ;  /* 0x0000000107097890 */ /* 0x000fe2000fffe0ff */
[----:B------:R-:W-:Y:S01]  /*4000*/  MOV.SPILL R6, UR65 ;  /* 0x0000004100067c02 */ /* 0x000fe20009000f00 */
[----:B------:R-:W-:Y:S01]  /*4010*/  UIADD3 UR63, UPT, UPT, UR5, 0x18, URZ ;  /* 0x00000018053f7890 */ /* 0x000fe2000fffe0ff */
[----:B-1----:R-:W-:Y:S01]  /*4020*/  MOV.SPILL R5, UR64 ;  /* 0x0000004000057c02 */ /* 0x002fe20009000f00 */
[----:B------:R-:W-:Y:S01]  /*4030*/  UISETP.NE.AND UP1, UPT, UR9, 0x3, UPT ;  /* 0x000000030900788c */ /* 0x000fe2000bf25270 */
[----:B------:R-:W-:Y:S01]  /*4040*/  PLOP3.LUT P0, PT, PT, PT, UP0, 0x80, 0x8 ;  /* 0x000000000008781c */ /* 0x000fe20003f0f008 */
[----:B------:R-:W-:Y:S02]  /*4050*/  ULEA UR6, UR7, UR67, 0xb ;  /* 0x0000004307067291 */ /* 0x000fe4000f8e58ff */
[----:B------:R-:W-:Y:S02]  /*4060*/  USEL UR5, URZ, 0x1, UP1 ;  /* 0x00000001ff057887 */ /* 0x000fe40008800000 */
[----:B------:R-:W-:Y:S02]  /*4070*/  USEL UR9, UR9, URZ, UP1 ;  /* 0x000000ff09097287 */ /* 0x000fe40008800000 */
[----:B------:R-:W-:Y:S02]  /*4080*/  ULEA UR4, UR7, UR66, 0xb ;  /* 0x0000004207047291 */ /* 0x000fe4000f8e58ff */
[----:B------:R-:W-:Y:S01]  /*4090*/  @UP0 ULEA UR7, UR9, UR62, 0x3 ;  /* 0x0000003e09070291 */ /* 0x000fe2000f8e18ff */
[----:B------:R-:W-:Y:S01]  /*40a0*/  LOP3.LUT R8, R8, UR5, RZ, 0x3c, !PT ;  /* 0x0000000508087c12 */ /* 0x000fe2000f8e3cff */
[----:B------:R-:W-:Y:S02]  /*40b0*/  UIADD3 UR20, UPT, UPT, UR6, 0x2, URZ ;  /* 0x0000000206147890 */ /* 0x000fe4000fffe0ff */
[----:B------:R-:W-:Y:S01]  /*40c0*/  UIADD3 UR18, UPT, UPT, UR4, 0x2, URZ ;  /* 0x0000000204127890 */ /* 0x000fe2000fffe0ff */
[----:B------:R-:W-:Y:S01]  /*40d0*/  @P0 SHF.L.U32 R3, R8, 0x1f, RZ ;  /* 0x0000001f08030819 */ /* 0x000fe200000006ff */
[----:B------:R-:W-:Y:S02]  /*40e0*/  UIADD3 UR16, UPT, UPT, UR6, 0x4, URZ ;  /* 0x0000000406107890 */ /* 0x000fe4000fffe0ff */
[----:B------:R-:W-:Y:S01]  /*40f0*/  UIADD3 UR10, UPT, UPT, UR4, 0x4, URZ ;  /* 0x00000004040a7890 */ /* 0x000fe2000fffe0ff */
[----:B------:R2:W3:Y:S01]  /*4100*/  @P0 SYNCS.PHASECHK.TRANS64.TRYWAIT P2, [UR7], R3 ;  /* 0x00000003ff0005a7 */ /* 0x0004e20008041107 */
[----:B------:R-:W-:Y:S02]  /*4110*/  UIADD3 UR14, UPT, UPT, UR6, 0x6, URZ ;  /* 0x00000006060e7890 */ /* 0x000fe4000fffe0ff */
        /* <DEDUP_REMOVED lines=21> */
[----:B------:R-:W-:Y:S01]  /*4270*/  UIADD3 UR61, UPT, UPT, UR61, -0x1, URZ ;  /* 0xffffffff3d3d7890 */ /* 0x000fe2000fffe0ff */
[----:B------:R-:W-:Y:S01]  /*4280*/  UMOV UR7, 0x40004040 ;  /* 0x4000404000077882 */ /* 0x000fe20000000000 */
[----:B------:R-:W-:Y:S01]  /*4290*/  UMOV UR64, 0x0 ;  /* 0x0000000000407882 */ /* 0x000fe20000000000 */
[----:B------:R-:W-:Y:S01]  /*42a0*/  UMOV UR65, 0x8200910 ;  /* 0x0820091000417882 */ /* 0x000fe20000000000 */
[----:B------:R-:W-:Y:S01]  /*42b0*/  UMOV UR5, 0x40004040 ;  /* 0x4000404000057882 */ /* 0x000fe20000000000 */
[----:B------:R-:W-:Y:S01]  /*42c0*/  UMOV UR21, 0x40004040 ;  /* 0x4000404000157882 */ /* 0x000fe20000000000 */
[----:B------:R1:W-:Y:S01]  /*42d0*/  UTCHMMA.2CTA gdesc[UR4], gdesc[UR6], tmem[UR8], tmem[UR64], idesc[UR65], UP2 ;  /* 0x00ff4006040075ea */ /* 0x0003e20009200008 */
[----:B------:R-:W-:Y:S01]  /*42e0*/  UPLOP3.LUT UP2, UPT, UPT, UPT, UPT, 0x80, 0x8 ;  /* 0x000000000008789c */ /* 0x000fe20003f4f070 */
[----:B------:R-:W-:Y:S01]  /*42f0*/  UMOV UR19, 0x40004040 ;  /* 0x4000404000137882 */ /* 0x000fe20000000000 */
[----:B------:R-:W-:Y:S01]  /*4300*/  UMOV UR17, 0x40004040 ;  /* 0x4000404000117882 */ /* 0x000fe20000000000 */
[----:B------:R4:W-:Y:S01]  /*4310*/  UTCHMMA.2CTA gdesc[UR18], gdesc[UR20], tmem[UR8], tmem[UR64], idesc[UR65], UPT ;  /* 0x00ff4014120075ea */ /* 0x0009e2000ba00008 */
        /* <DEDUP_REMOVED lines=19> */
[----:B-1----:R-:W-:Y:S01]  /*4450*/  UMOV UR7, 0x8200910 ;  /* 0x0820091000077882 */ /* 0x002fe20000000000 */
[----:B------:R-:W-:Y:S01]  /*4460*/  UMOV UR35, 0x40004040 ;  /* 0x4000404000237882 */ /* 0x000fe20000000000 */
[----:B------:R-:W-:Y:S01]  /*4470*/  UMOV UR33, 0x40004040 ;  /* 0x4000404000217882 */ /* 0x000fe20000000000 */
[----:B------:R-:W-:Y:S01]  /*4480*/  UMOV UR27, 0x40004040 ;  /* 0x40004040001b7882 */ /* 0x000fe20000000000 */
[----:B------:R-:W-:Y:S01]  /*4490*/  UMOV UR25, 0x40004040 ;  /* 0x4000404000197882 */ /* 0x000fe20000000000 */
[----:B----4-:R-:W-:Y:S02]  /*44a0*/  UIADD3 UR20, UPT, UPT, UR4, 0x602, URZ ;  /* 0x0000060204147890 */ /* 0x010fe4000fffe0ff */
[----:B------:R-:W-:Y:S02]  /*44b0*/  UIADD3 UR18, UPT, UPT, UR6, 0x604, URZ ;  /* 0x0000060406127890 */ /* 0x000fe4000fffe0ff */
[----:B--2---:R-:W-:Y:S02]  /*44c0*/  UIADD3 UR16, UPT, UPT, UR4, 0x604, URZ ;  /* 0x0000060404107890 */ /* 0x004fe4000fffe0ff */
[----:B------:R-:W-:Y:S01]  /*44d0*/  UIADD3 UR10, UPT, UPT, UR6, 0x606, URZ ;  /* 0x00000606060a7890 */ /* 0x000fe2000fffe0ff */
[----:B------:R-:W-:Y:S01]  /*44e0*/  R2UR.FILL UR65, R6 ;  /* 0x00000000064172ca */ /* 0x000fe200004e0000 */
[----:B------:R-:W-:Y:S01]  /*44f0*/  UMOV UR14, 0x0 ;  /* 0x00000000000e7882 */ /* 0x000fe20000000000 */
[----:B------:R-:W-:Y:S01]  /*4500*/  UMOV UR15, 0x8200910 ;  /* 0x08200910000f7882 */ /* 0x000fe20000000000 */
[----:B------:R-:W-:Y:S01]  /*4510*/  UMOV UR12, 0x0 ;  /* 0x00000000000c7882 */ /* 0x000fe20000000000 */
[----:B------:R-:W-:Y:S01]  /*4520*/  UTCHMMA.2CTA gdesc[UR28], gdesc[UR30], tmem[UR8], tmem[UR14], idesc[UR15], UPT ;  /* 0x00ff0e1e1c0075ea */ /* 0x000fe2000ba00008 */
[----:B------:R-:W-:Y:S01]  /*4530*/  UTCHMMA.2CTA gdesc[UR56], gdesc[UR58], tmem[UR8], tmem[UR14], idesc[UR15], UPT ;  /* 0x00ff0e3a380075ea */ /* 0x000fe2000ba00008 */
[----:B------:R-:W-:Y:S01]  /*4540*/  UMOV UR13, 0x8200910 ;  /* 0x08200910000d7882 */ /* 0x000fe20000000000 */
[----:B------:R-:W-:Y:S01]  /*4550*/  UTCHMMA.2CTA gdesc[UR52], gdesc[UR54], tmem[UR8], tmem[UR14], idesc[UR15], UPT ;  /* 0x00ff0e36340075ea */ /* 0x000fe2000ba00008 */
[----:B------:R-:W-:Y:S01]  /*4560*/  UIADD3 UR4, UPT, UPT, UR4, 0x606, URZ ;  /* 0x0000060604047890 */ /* 0x000fe2000fffe0ff */
[----:B------:R-:W-:Y:S01]  /*4570*/  UTCHMMA.2CTA gdesc[UR48], gdesc[UR50], tmem[UR8], tmem[UR12], idesc[UR13], UPT ;  /* 0x00ff0c32300075ea */ /* 0x000fe2000ba00008 */
[----:B------:R-:W-:Y:S01]  /*4580*/  UTCHMMA.2CTA gdesc[UR44], gdesc[UR46], tmem[UR8], tmem[UR12], idesc[UR13], UPT ;  /* 0x00ff0c2e2c0075ea */ /* 0x000fe2000ba00008 */
[----:B------:R-:W-:Y:S01]  /*4590*/  UMOV UR6, 0x0 ;  /* 0x0000000000067882 */ /* 0x000fe20000000000 */
[----:B------:R-:W-:Y:S01]  /*45a0*/  UTCHMMA.2CTA gdesc[UR40], gdesc[UR42], tmem[UR8], tmem[UR12], idesc[UR13], UPT ;  /* 0x00ff0c2a280075ea */ /* 0x000fe2000ba00008 */
[----:B------:R1:W-:Y:S01]  /*45b0*/  UTCHMMA.2CTA gdesc[UR36], gdesc[UR38], tmem[UR8], tmem[UR6], idesc[UR7], UPT ;  /* 0x00ff0626240075ea */ /* 0x0003e2000ba00008 */
[----:B------:R2:W-:Y:S01]  /*45c0*/  UTCHMMA.2CTA gdesc[UR32], gdesc[UR34], tmem[UR8], tmem[UR76], idesc[UR77], UPT ;  /* 0x00ff4c22200075ea */ /* 0x0005e2000ba00008 */
[----:B------:R-:W-:Y:S01]  /*45d0*/  UMOV UR23, 0x40004040 ;  /* 0x4000404000177882 */ /* 0x000fe20000000000 */
[----:B------:R2:W-:Y:S01]  /*45e0*/  UTCHMMA.2CTA gdesc[UR24], gdesc[UR26], tmem[UR8], tmem[UR74], idesc[UR75], UPT ;  /* 0x00ff4a1a180075ea */ /* 0x0005e2000ba00008 */
[----:B------:R-:W-:Y:S01]  /*45f0*/  R2UR.FILL UR64, R5 ;  /* 0x00000000054072ca */ /* 0x000fe200004e0000 */
[----:B------:R2:W-:Y:S01]  /*4600*/  UTCHMMA.2CTA gdesc[UR20], gdesc[UR22], tmem[UR8], tmem[UR72], idesc[UR73], UPT ;  /* 0x00ff4816140075ea */ /* 0x0005e2000ba00008 */
[----:B------:R2:W-:Y:S01]  /*4610*/  UTCHMMA.2CTA gdesc[UR16], gdesc[UR18], tmem[UR8], tmem[UR70], idesc[UR71], UPT ;  /* 0x00ff4612100075ea */ /* 0x0005e2000ba00008 */
[----:B------:R2:W-:Y:S01]  /*4620*/  UTCHMMA.2CTA gdesc[UR4], gdesc[UR10], tmem[UR8], tmem[UR68], idesc[UR69], UPT ;  /* 0x00ff440a040075ea */ /* 0x0005e2000ba00008 */
[----:B------:R2:W-:Y:S09]  /*4630*/  UTCBAR.2CTA.MULTICAST [UR63], URZ, UR65 ;  /* 0x000000ff3f0073e9 */ /* 0x0005f20008200841 */
[----:B------:R-:W-:Y:S01]  /*4640*/  UISETP.NE.AND UP0, UPT, UR60, UR64, UPT ;  /* 0x000000403c00728c */ /* 0x000fe2000bf05270 */
[----:B-1----:R-:W-:Y:S08]  /*4650*/  UMOV UR7, UR9 ;  /* 0x0000000900077c82 */ /* 0x002ff00008000000 */
[----:B---3--:R-:W-:Y:S05]  /*4660*/  BRA.U UP0, `(.L_x_76) ;  /* 0xfffffff900447547 */ /* 0x008fea000b83ffff */
.L_x_73:
[----:B--2---:R-:W-:Y:S01]  /*4670*/  R2UR UR4, R4 ;  /* 0x00000000040472ca */ /* 0x004fe200000e0000 */
[----:B------:R-:W-:Y:S01]  /*4680*/  UMOV UR60, UR64 ;  /* 0x00000040003c7c82 */ /* 0x000fe20008000000 */
[----:B------:R-:W-:-:S11]  /*4690*/  R2UR UR5, R13 ;  /* 0x000000000d0572ca */ /* 0x000fd600000e0000 */
[----:B------:R-:W-:-:S09]  /*46a0*/  UIADD3 UR4, UPT, UPT, UR4, 0xa0, URZ ;  /* 0x000000a004047890 */ /* 0x000fd2000fffe0ff */
[----:B------:R2:W-:Y:S01]  /*46b0*/  UTCBAR.2CTA.MULTICAST [UR4], URZ, UR5 ;  /* 0x000000ff040073e9 */ /* 0x0005e20008200805 */
[----:B------:R-:W-:Y:S02]  /*46c0*/  NOP ;  /* 0x0000000000007918 */ /* 0x000fe40000000000 */
.L_x_71:
[----:B--2---:R-:W-:Y:S02]  /*46d0*/  R2UR UR4, R14 ;  /* 0x000000000e0472ca */ /* 0x004fe400000e0000 */
[----:B------:R-:W-:-:S04]  /*46e0*/  ISETP.NE.AND P0, PT, R10, 0x2, PT ;  /* 0x000000020a00780c */ /* 0x000fc80003f05270 */
[----:B-1----:R-:W-:Y:S02]  /*46f0*/  SEL R3, RZ, 0x1, P0 ;  /* 0x00000001ff037807 */ /* 0x002fe40000000000 */
[----:B------:R-:W-:Y:S02]  /*4700*/  SEL R10, R10, RZ, P0 ;  /* 0x000000ff0a0a7207 */ /* 0x000fe40000000000 */
[----:B------:R-:W-:-:S03]  /*4710*/  LOP3.LUT R9, R9, R3, RZ, 0x3c, !PT ;  /* 0x0000000309097212 */ /* 0x000fc600078e3cff */
[----:B------:R-:W-:-:S04]  /*4720*/  UIADD3 UR4, UPT, UPT, UR4, 0x1, URZ ;  /* 0x0000000104047890 */ /* 0x000fc8000fffe0ff */
[----:B------:R-:W-:-:S04]  /*4730*/  UISETP.NE.AND UP0, UPT, UR4, 0x4, UPT ;  /* 0x000000040400788c */ /* 0x000fc8000bf05270 */
[----:B------:R-:W-:Y:S02]  /*4740*/  USEL UR5, URZ, 0x1, UP0 ;  /* 0x00000001ff057887 */ /* 0x000fe40008000000 */
[----:B------:R-:W-:-:S04]  /*4750*/  USEL UR4, UR4, URZ, UP0 ;  /* 0x000000ff04047287 */ /* 0x000fc80008000000 */
[----:B------:R-:W-:Y:S02]  /*4760*/  LOP3.LUT R11, R11, UR5, RZ, 0x3c, !PT ;  /* 0x000000050b0b7c12 */ /* 0x000fe4000f8e3cff */
[----:B------:R-:W-:Y:S01]  /*4770*/  IMAD.U32 R14, RZ, RZ, UR4 ;  /* 0x00000004ff0e7e24 */ /* 0x000fe2000f8e00ff */
[----:B------:R-:W-:Y:S06]  /*4780*/  @P1 BRA `(.L_x_77) ;  /* 0xfffffff4005c1947 */ /* 0x000fec000383ffff */
[----:B------:R-:W1:Y:S01]  /*4790*/  S2UR UR8, SR_CgaCtaId ;  /* 0x00000000000879c3 */ /* 0x000e620000008800 */
[----:B------:R-:W-:Y:S02]  /*47a0*/  ELECT P0, URZ, PT ;  /* 0x0000000000ff782f */ /* 0x000fe40003800000 */
[----:B------:R-:W-:Y:S01]  /*47b0*/  R2UR UR5, R2 ;  /* 0x00000000020572ca */ /* 0x000fe200000e0000 */
[----:B------:R-:W-:Y:S01]  /*47c0*/  UMOV UR4, 0x40 ;  /* 0x0000004000047882 */ /* 0x000fe20000000000 */
[----:B------:R-:W-:-:S03]  /*47d0*/  IMAD.MOV.U32 R2, RZ, RZ, 0x1 ;  /* 0x00000001ff027424 */ /* 0x000fc600078e00ff */
[----:B------:R-:W-:Y:S08]  /*47e0*/  UVIRTCOUNT.DEALLOC.SMPOOL 0x80 ;  /* 0x000000800000784c */ /* 0x000ff00000000000 */
[----:B------:R-:W-:Y:S02]  /*47f0*/  UISETP.NE.AND UP1, UPT, UR5, URZ, UPT ;  /* 0x000000ff0500728c */ /* 0x000fe4000bf25270 */
[----:B-1----:R-:W-:-:S09]  /*4800*/  ULEA UR8, UR8, UR4, 0x18 ;  /* 0x0000000408087291 */ /* 0x002fd2000f8ec0ff */
[----:B------:R1:W-:Y:S01]  /*4810*/  @P0 STS.U8 [UR8+0x1c], R2 ;  /* 0x00001c02ff000988 */ /* 0x0003e20008000008 */
[----:B------:R-:W-:Y:S05]  /*4820*/  BRA.U UP1, `(.L_x_78) ;  /* 0x0000000101a87547 */ /* 0x000fea000b800000 */
[----:B------:R-:W-:Y:S01]  /*4830*/  R2UR UR4, R14 ;  /* 0x000000000e0472ca */ /* 0x000fe200000e0000 */
[----:B------:R-:W-:Y:S01]  /*4840*/  UIADD3 UR7, UPT, UPT, UR62, 0xc0, URZ ;  /* 0x000000c03e077890 */ /* 0x000fe2000fffe0ff */
[----:B------:R-:W-:-:S11]  /*4850*/  SHF.L.U32 R3, R11, 0x1f, RZ ;  /* 0x0000001f0b037819 */ /* 0x000fd600000006ff */
[----:B------:R-:W-:-:S09]  /*4860*/  ULEA UR4, UR4, UR7, 0x3 ;  /* 0x0000000704047291 */ /* 0x000fd2000f8e18ff */
[----:B------:R-:W2:Y:S02]  /*4870*/  SYNCS.PHASECHK.TRANS64.TRYWAIT P0, [UR4], R3 ;  /* 0x00000003ff0075a7 */ /* 0x000ea40008001104 */
[----:B--2---:R-:W-:Y:S05]  /*4880*/  @!P0 BRA `(.L_x_79) ;  /* 0x0000005000608947 */ /* 0x004fea0003800000 */
.L_x_173:
[----:B------:R-:W-:-:S13]  /*4890*/  R2UR UR4, R14 ;  /* 0x000000000e0472ca */ /* 0x000fda00000e0000 */
[----:B------:R-:W-:-:S04]  /*48a0*/  UIADD3 UR4, UPT, UPT, UR4, 0x1, URZ ;  /* 0x0000000104047890 */ /* 0x000fc8000fffe0ff */
[----:B------:R-:W-:-:S04]  /*48b0*/  UISETP.NE.AND UP0, UPT, UR4, 0x4, UPT ;  /* 0x000000040400788c */ /* 0x000fc8000bf05270 */
[----:B------:R-:W-:Y:S02]  /*48c0*/  USEL UR6, URZ, 0x1, UP0 ;  /* 0x00000001ff067887 */ /* 0x000fe40008000000 */
[----:B------:R-:W-:-:S04]  /*48d0*/  USEL UR4, UR4, URZ, UP0 ;  /* 0x000000ff04047287 */ /* 0x000fc80008000000 */
[----:B------:R-:W-:Y:S01]  /*48e0*/  ULEA UR5, UR4, UR7, 0x3 ;  /* 0x0000000704057291 */ /* 0x000fe2000f8e18ff */
[----:B-1----:R-:W-:-:S04]  /*48f0*/  LOP3.LUT R3, R11, UR6, RZ, 0x3c, !PT ;  /* 0x000000060b037c12 */ /* 0x002fc8000f8e3cff */
[----:B------:R-:W-:-:S04]  /*4900*/  SHF.L.U32 R4, R3, 0x1f, RZ ;  /* 0x0000001f03047819 */ /* 0x000fc800000006ff */
[----:B------:R-:W1:Y:S02]  /*4910*/  SYNCS.PHASECHK.TRANS64.TRYWAIT P0, [UR5], R4 ;  /* 0x00000004ff0075a7 */ /* 0x000e640008001105 */
[----:B-1----:R-:W-:Y:S05]  /*4920*/  @!P0 BRA `(.L_x_80) ;  /* 0x0000005000508947 */ /* 0x002fea0003800000 */
.L_x_175:
        /* <DEDUP_REMOVED lines=9> */
.L_x_177:
[----:B------:R-:W-:-:S04]  /*49c0*/  UIADD3 UR4, UPT, UPT, UR4, 0x1, URZ ;  /* 0x0000000104047890 */ /* 0x000fc8000fffe0ff */
[----:B------:R-:W-:-:S04]  /*49d0*/  UISETP.NE.AND UP0, UPT, UR4, 0x4, UPT ;  /* 0x000000040400788c */ /* 0x000fc8000bf05270 */
[----:B------:R-:W-:Y:S02]  /*49e0*/  USEL UR5, URZ, 0x1, UP0 ;  /* 0x00000001ff057887 */ /* 0x000fe40008000000 */
[----:B------:R-:W-:-:S04]  /*49f0*/  USEL UR4, UR4, URZ, UP0 ;  /* 0x000000ff04047287 */ /* 0x000fc80008000000 */
[----:B------:R-:W-:Y:S01]  /*4a00*/  ULEA UR4, UR4, UR7, 0x3 ;  /* 0x0000000704047291 */ /* 0x000fe2000f8e18ff */
[----:B------:R-:W-:-:S04]  /*4a10*/  LOP3.LUT R3, R3, UR5, RZ, 0x3c, !PT ;  /* 0x0000000503037c12 */ /* 0x000fc8000f8e3cff */
[----:B------:R-:W-:Y:S01]  /*4a20*/  SHF.L.U32 R3, R3, 0x1f, RZ ;  /* 0x0000001f03037819 */ /* 0x000fe200000006ff */
[----:B-1----:R-:W-:-:S04]  /*4a30*/  IMAD.U32 R2, RZ, RZ, UR4 ;  /* 0x00000004ff027e24 */ /* 0x002fc8000f8e00ff */
[----:B------:R1:W2:Y:S03]  /*4a40*/  SYNCS.PHASECHK.TRANS64.TRYWAIT P0, [R2+URZ], R3 ;  /* 0x00000003020075a7 */ /* 0x0002a600080011ff */
[----:B--2---:R-:W-:Y:S05]  /*4a50*/  @!P0 NANOSLEEP.SYNCS 0x989680 ;  /* 0x009896800000895d */ /* 0x004fea0003900000 */
[----:B------:R-:W2:Y:S02]  /*4a60*/  @!P0 SYNCS.PHASECHK.TRANS64 P0, [R2+URZ], R3 ;  /* 0x00000003020085a7 */ /* 0x000ea400080010ff */
[----:B--2---:R-:W-:Y:S05]  /*4a70*/  @P0 BRA `(.L_x_82) ;  /* 0x0000000000240947 */ /* 0x004fea0003800000 */
.L_x_83:
[----:B--2---:R2:W3:Y:S02]  /*4a80*/  SYNCS.PHASECHK.TRANS64.TRYWAIT P0, [R2+URZ], R3 ;  /* 0x00000003020075a7 */ /* 0x0044e400080011ff */
[----:B---3--:R-:W-:Y:S05]  /*4a90*/  @!P0 NANOSLEEP.SYNCS 0x989680 ;  /* 0x009896800000895d */ /* 0x008fea0003900000 */
[----:B------:R-:W3:Y:S02]  /*4aa0*/  @!P0 SYNCS.PHASECHK.TRANS64 P0, [R2+URZ], R3 ;  /* 0x00000003020085a7 */ /* 0x000ee400080010ff */
[----:B---3--:R-:W-:Y:S05]  /*4ab0*/  @!P0 BRA `(.L_x_83) ;  /* 0xfffffffc00f08947 */ /* 0x008fea000383ffff */
[----:B------:R-:W-:Y:S05]  /*4ac0*/  BRA `(.L_x_82) ;  /* 0x0000000000107947 */ /* 0x000fea0003800000 */
.L_x_78:
[----:B------:R-:W-:Y:S01]  /*4ad0*/  R2UR UR5, R0 ;  /* 0x00000000000572ca */ /* 0x000fe200000e0000 */
[----:B------:R-:W-:-:S12]  /*4ae0*/  UIADD3 UR4, UPT, UPT, UR62, 0x100, URZ ;  /* 0x000001003e047890 */ /* 0x000fd8000fffe0ff */
[----:B------:R-:W-:-:S09]  /*4af0*/  UPRMT UR4, UR5, 0x654, UR4 ;  /* 0x0000065405047896 */ /* 0x000fd20008000004 */
[----:B------:R-:W-:Y:S03]  /*4b00*/  SYNCS.ARRIVE.TRANS64.RED.A1T0 RZ, [UR4], RZ ;  /* 0x000000ffffff79a7 */ /* 0x000fe60008100404 */
.L_x_82:
[----:B-12---:R-:W-:Y:S01]  /*4b10*/  SHF.L.U32 R3, RZ, 0x1f, RZ ;  /* 0x0000001fff037819 */ /* 0x006fe200000006ff */
[----:B------:R-:W-:Y:S01]  /*4b20*/  UIADD3 UR4, UPT, UPT, UR62, 0x100, URZ ;  /* 0x000001003e047890 */ /* 0x000fe2000fffe0ff */
[----:B------:R-:W-:Y:S02]  /*4b30*/  PLOP3.LUT P0, PT, PT, PT, UP1, 0x80, 0x8 ;  /* 0x000000000008781c */ /* 0x000fe40003f0f018 */
[----:B------:R-:W1:Y:S02]  /*4b40*/  SYNCS.PHASECHK.TRANS64.TRYWAIT P1, [UR62+0x100], R3 ;  /* 0x00010003ff0075a7 */ /* 0x000e64000802113e */
[----:B-1----:R-:W-:Y:S09]  /*4b50*/  @!P1 BRA `(.L_x_84) ;  /* 0x0000004c00f49947 */ /* 0x002ff20003800000 */
.L_x_179:
[----:B------:R-:W-:Y:S02]  /*4b60*/  R2UR UR6, R0 ;  /* 0x00000000000672ca */ /* 0x000fe400000e0000 */
[----:B------:R-:W-:-:S11]  /*4b70*/  R2UR UR5, R16 ;  /* 0x00000000100572ca */ /* 0x000fd600000e0000 */
[----:B------:R-:W-:-:S03]  /*4b80*/  @!UP1 UPRMT UR4, UR6, 0x654, UR4 ;  /* 0x0000065406049896 */ /* 0x000fc60008000004 */
[----:B------:R-:W-:-:S06]  /*4b90*/  UMOV UR6, 0x1 ;  /* 0x0000000100067882 */ /* 0x000fcc0000000000 */
[----:B------:R-:W-:Y:S01]  /*4ba0*/  @!P0 SYNCS.ARRIVE.TRANS64.RED.A1T0 RZ, [UR4], RZ ;  /* 0x000000ffffff89a7 */ /* 0x000fe20008100404 */
[----:B------:R-:W-:Y:S01]  /*4bb0*/  NOP ;  /* 0x0000000000007918 */ /* 0x000fe20000000000 */
[----:B------:R-:W2:Y:S01]  /*4bc0*/  LDS R0, [UR8+0x14] ;  /* 0x00001408ff007984 */ /* 0x000ea20008000800 */
[----:B------:R-:W-:-:S03]  /*4bd0*/  ULOP3.LUT UR4, UR5, 0xffff, URZ, 0xc0, !UPT ;  /* 0x0000ffff05047892 */ /* 0x000fc6000f8ec0ff */
[----:B------:R-:W-:Y:S01]  /*4be0*/  UMOV UR5, 0xffff ;  /* 0x0000ffff00057882 */ /* 0x000fe20000000000 */
[----:B------:R-:W-:-:S04]  /*4bf0*/  USHF.R.U32.HI UR4, URZ, 0x5, UR4 ;  /* 0x00000005ff047899 */ /* 0x000fc80008011604 */
[----:B------:R-:W-:Y:S02]  /*4c00*/  USHF.L.U32 UR5, UR5, UR4, URZ ;  /* 0x0000000405057299 */ /* 0x000fe400080006ff */
[----:B------:R-:W-:-:S04]  /*4c10*/  USHF.L.U32 UR4, UR6, UR4, URZ ;  /* 0x0000000406047299 */ /* 0x000fc800080006ff */
[----:B--2---:R-:W-:-:S04]  /*4c20*/  LOP3.LUT R0, R0, UR5, RZ, 0xc0, !PT ;  /* 0x0000000500007c12 */ /* 0x004fc8000f8ec0ff */
[----:B------:R-:W-:-:S13]  /*4c30*/  ISETP.NE.AND P0, PT, R0, UR5, PT ;  /* 0x0000000500007c0c */ /* 0x000fda000bf05270 */
[----:B------:R-:W-:Y:S05]  /*4c40*/  @P0 BRA `(.L_x_85) ;  /* 0x0000000000580947 */ /* 0x000fea0003800000 */
[----:B------:R-:W2:Y:S02]  /*4c50*/  LDS R0, [UR8+0x18] ;  /* 0x00001808ff007984 */ /* 0x000ea40008000800 */
[----:B--2---:R-:W-:-:S04]  /*4c60*/  LOP3.LUT R0, R0, UR4, RZ, 0xc0, !PT ;  /* 0x0000000400007c12 */ /* 0x004fc8000f8ec0ff */
[----:B------:R-:W-:-:S13]  /*4c70*/  ISETP.NE.AND P0, PT, R0, UR4, PT ;  /* 0x0000000400007c0c */ /* 0x000fda000bf05270 */
[----:B------:R-:W-:Y:S05]  /*4c80*/  @P0 BRA `(.L_x_86) ;  /* 0x00000000003c0947 */ /* 0x000fea0003800000 */
[----:B-1----:R-:W1:Y:S01]  /*4c90*/  S2R R2, SR_LANEID ;  /* 0x0000000000027919 */ /* 0x002e620000000000 */
[----:B------:R-:W-:-:S06]  /*4ca0*/  ULOP3.LUT UR5, URZ, UR5, URZ, 0x33, !UPT ;  /* 0x00000005ff057292 */ /* 0x000fcc000f8e33ff */
[----:B------:R-:W-:-:S04]  /*4cb0*/  IMAD.U32 R0, RZ, RZ, UR5 ;  /* 0x00000005ff007e24 */ /* 0x000fc8000f8e00ff */
[----:B------:R2:W3:Y:S02]  /*4cc0*/  REDUX UR7, R0 ;  /* 0x00000000000773c4 */ /* 0x0004e40000000000 */
[----:B------:R4:W-:Y:S01]  /*4cd0*/  UTCATOMSWS.AND URZ, UR5 ;  /* 0x0000000500ff79e3 */ /* 0x0009e20008000000 */
[----:B--2---:R-:W-:Y:S01]  /*4ce0*/  LOP3.LUT R0, RZ, UR4, RZ, 0x33, !PT ;  /* 0x00000004ff007c12 */ /* 0x004fe2000f8e33ff */
[----:B------:R-:W-:Y:S02]  /*4cf0*/  VOTEU.ANY UR4, UPT, PT ;  /* 0x0000000000047886 */ /* 0x000fe400038e0100 */
[----:B------:R-:W-:Y:S02]  /*4d00*/  UFLO.U32 UR4, UR4 ;  /* 0x00000004000472bd */ /* 0x000fe400080e0000 */
[----:B------:R-:W2:Y:S04]  /*4d10*/  REDUX UR6, R0 ;  /* 0x00000000000673c4 */ /* 0x000ea80000000000 */
[----:B-1----:R-:W-:-:S02]  /*4d20*/  ISETP.EQ.U32.AND P0, PT, R2, UR4, PT ;  /* 0x0000000402007c0c */ /* 0x002fc4000bf02070 */
[----:B---3--:R-:W-:-:S11]  /*4d30*/  MOV R2, UR7 ;  /* 0x0000000700027c02 */ /* 0x008fd60008000f00 */
[----:B------:R4:W-:Y:S01]  /*4d40*/  @P0 ATOMS.AND RZ, [UR8+0x14], R2 ;  /* 0x00001402ffff098c */ /* 0x0009e2000a800008 */
[----:B--2---:R-:W-:-:S05]  /*4d50*/  IMAD.U32 R0, RZ, RZ, UR6 ;  /* 0x00000006ff007e24 */ /* 0x004fca000f8e00ff */
[----:B------:R4:W-:Y:S01]  /*4d60*/  @P0 ATOMS.AND RZ, [UR8+0x18], R0 ;  /* 0x00001800ffff098c */ /* 0x0009e2000a800008 */
[----:B------:R-:W-:Y:S05]  /*4d70*/  BRA `(.L_x_87) ;  /* 0x0000000000147947 */ /* 0x000fea0003800000 */
.L_x_86:
[----:B-1----:R-:W-:Y:S02]  /*4d80*/  MOV R2, 0x4da0 ;  /* 0x00004da000027802 */ /* 0x002fe40000000f00 */
[----:B-----5:R-:W-:Y:S05]  /*4d90*/  CALL.REL.NOINC `($__internal_0_$__cuda_sm10x_tcgen05_guardrail_trap_col_being_dealloced_not_returned_by_alloc) ;  /* 0x0000005000cc7944 */ /* 0x020fea0003c00000 */
[----:B------:R-:W-:Y:S05]  /*4da0*/  BRA `(.L_x_87) ;  /* 0x0000000000087947 */ /* 0x000fea0003800000 */
.L_x_85:
[----:B-1----:R-:W-:Y:S02]  /*4db0*/  MOV R2, 0x4dd0 ;  /* 0x00004dd000027802 */ /* 0x002fe40000000f00 */
[----:B-----5:R-:W-:Y:S05]  /*4dc0*/  CALL.REL.NOINC `($__internal_2_$__cuda_sm10x_tcgen05_guardrail_trap_unallocated_columns_being_dealloced) ;  /* 0x0000005000d87944 */ /* 0x020fea0003c00000 */
.L_x_87:
[----:B------:R-:W-:Y:S01]  /*4dd0*/  NOP ;  /* 0x0000000000007918 */ /* 0x000fe20000000000 */
[----:B----4-:R-:W-:Y:S05]  /*4de0*/  EXIT ;  /* 0x000000000000794d */ /* 0x010fea0003800000 */
.L_x_58:
[----:B------:R-:W-:-:S09]  /*4df0*/  UISETP.NE.OR UP0, UPT, UR18, 0x3, !UP4 ;  /* 0x000000031200788c */ /* 0x000fd2000e705670 */
[----:B------:R-:W-:Y:S05]  /*4e00*/  BRA.U UP0, `(.L_x_88) ;  /* 0x0000001100f07547 */ /* 0x000fea000b800000 */
[----:B------:R-:W2:Y:S01]  /*4e10*/  LDCU.64 UR4, c[0x0][0x888] ;  /* 0x00011100ff0477ac */ /* 0x000ea20008000a00 */
[----:B------:R-:W3:Y:S01]  /*4e20*/  LDC.64 R12, c[0x0][0x348] ;  /* 0x0000d200ff0c7b82 */ /* 0x000ee20000000a00 */
[----:B------:R-:W-:Y:S02]  /*4e30*/  HFMA2 R9, -RZ, RZ, 0, 0 ;  /* 0x00000000ff097431 */ /* 0x000fe400000001ff */
[----:B------:R-:W-:Y:S01]  /*4e40*/  IMAD.MOV.U32 R11, RZ, RZ, 0x1 ;  /* 0x00000001ff0b7424 */ /* 0x000fe200078e00ff */
[----:B------:R-:W4:Y:S01]  /*4e50*/  LDCU UR38, c[0x0][0x370] ;  /* 0x00006e00ff2677ac */ /* 0x000f220008000800 */
[----:B------:R-:W-:Y:S01]  /*4e60*/  IMAD.MOV.U32 R10, RZ, RZ, RZ ;  /* 0x000000ffff0a7224 */ /* 0x000fe200078e00ff */
[----:B------:R-:W-:Y:S01]  /*4e70*/  MOV R3, 0x2000 ;  /* 0x0000200000037802 */ /* 0x000fe20000000f00 */
[----:B------:R-:W4:Y:S01]  /*4e80*/  LDCU.128 UR48, c[0x0][0xb10] ;  /* 0x00016200ff3077ac */ /* 0x000f220008000c00 */
[----:B------:R-:W1:Y:S01]  /*4e90*/  LDCU UR37, c[0x0][0x374] ;  /* 0x00006e80ff2577ac */ /* 0x000e620008000800 */
[----:B------:R-:W1:Y:S01]  /*4ea0*/  LDCU.64 UR30, c[0x0][0x890] ;  /* 0x00011200ff1e77ac */ /* 0x000e620008000a00 */
[----:B--2---:R-:W-:Y:S01]  /*4eb0*/  UISETP.NE.U32.AND UP0, UPT, UR4, URZ, UPT ;  /* 0x000000ff0400728c */ /* 0x004fe2000bf05070 */
[----:B------:R-:W2:Y:S01]  /*4ec0*/  LDCU UR15, c[0x0][0xb0c] ;  /* 0x00016180ff0f77ac */ /* 0x000ea20008000800 */
[----:B------:R-:W3:Y:S01]  /*4ed0*/  LDCU UR53, c[0x0][0xb20] ;  /* 0x00016400ff3577ac */ /* 0x000ee20008000800 */
[----:B------:R-:W3:Y:S01]  /*4ee0*/  LDCU UR4, c[0x0][0xb30] ;  /* 0x00016600ff0477ac */ /* 0x000ee20008000800 */
[----:B------:R-:W-:Y:S01]  /*4ef0*/  UMOV UR21, 0x400 ;  /* 0x0000040000157882 */ /* 0x000fe20000000000 */
[----:B----4-:R-:W-:-:S02]  /*4f00*/  UIMAD.WIDE.U32 UR6, UR38, UR48, URZ ;  /* 0x00000030260672a5 */ /* 0x010fc4000f8e00ff */
[----:B-1----:R-:W-:Y:S02]  /*4f10*/  UIMAD.WIDE.U32 UR8, UR37, UR51, URZ ;  /* 0x00000033250872a5 */ /* 0x002fe4000f8e00ff */
[----:B------:R-:W-:Y:S02]  /*4f20*/  ULEA UR21, UR62, UR21, 0x18 ;  /* 0x000000153e157291 */ /* 0x000fe4000f8ec0ff */
[----:B------:R-:W-:Y:S02]  /*4f30*/  UISETP.NE.AND.EX UP6, UPT, UR5, URZ, UPT, UP0 ;  /* 0x000000ff0500728c */ /* 0x000fe4000bfc5300 */
[----:B------:R-:W-:Y:S02]  /*4f40*/  UISETP.NE.AND UP0, UPT, UR39, 0x1, UPT ;  /* 0x000000012700788c */ /* 0x000fe4000bf05270 */
[----:B------:R-:W-:Y:S02]  /*4f50*/  UISETP.NE.U32.AND UP0, UPT, UR30, URZ, UPT ;  /* 0x000000ff1e00728c */ /* 0x000fe4000bf05070 */
[----:B------:R-:W-:Y:S01]  /*4f60*/  UIADD3 UR45, UPT, UPT, UR21, 0x48, URZ ;  /* 0x00000048152d7890 */ /* 0x000fe2000fffe0ff */
[----:B------:R-:W-:Y:S01]  /*4f70*/  UMOV UR6, UR7 ;  /* 0x0000000700067c82 */ /* 0x000fe20008000000 */
[----:B------:R-:W-:Y:S01]  /*4f80*/  UMOV UR46, UR9 ;  /* 0x00000009002e7c82 */ /* 0x000fe20008000000 */
[----:B------:R-:W-:-:S02]  /*4f90*/  UISETP.GE.AND UP2, UPT, UR39, 0x1, UPT ;  /* 0x000000012700788c */ /* 0x000fc4000bf46270 */
[----:B------:R-:W-:Y:S02]  /*4fa0*/  UISETP.NE.AND.EX UP5, UPT, UR31, URZ, UPT, UP0 ;  /* 0x000000ff1f00728c */ /* 0x000fe4000bfa5300 */
[----:B------:R-:W-:Y:S01]  /*4fb0*/  UPLOP3.LUT UP3, UPT, UPT, UPT, UPT, 0x40, 0x4 ;  /* 0x000000000004789c */ /* 0x000fe20003f6e870 */
[----:B------:R-:W1:Y:S01]  /*4fc0*/  LDCU.64 UR22, c[0x0][0xb28] ;  /* 0x00016500ff1677ac */ /* 0x000e620008000a00 */
[----:B--2---:R-:W-:Y:S02]  /*4fd0*/  UISETP.NE.AND UP2, UPT, UR15, 0x1, UPT ;  /* 0x000000010f00788c */ /* 0x004fe4000bf45270 */
[----:B------:R-:W-:Y:S02]  /*4fe0*/  UIADD3 UR41, UPT, UPT, UR21, 0x30, URZ ;  /* 0x0000003015297890 */ /* 0x000fe4000fffe0ff */
[----:B------:R-:W-:Y:S02]  /*4ff0*/  UIADD3 UR33, UPT, UPT, UR21, 0x38, URZ ;  /* 0x0000003815217890 */ /* 0x000fe4000fffe0ff */
[----:B------:R-:W-:-:S02]  /*5000*/  UIADD3 UR25, UPT, UPT, UR21, 0x40, URZ ;  /* 0x0000004015197890 */ /* 0x000fc4000fffe0ff */
[----:B------:R-:W-:Y:S02]  /*5010*/  UPRMT UR45, UR62, 0x654, UR45 ;  /* 0x000006543e2d7896 */ /* 0x000fe4000800002d */
[----:B------:R-:W-:Y:S02]  /*5020*/  USHF.R.U32.HI UR47, URZ, UR49, UR6 ;  /* 0x00000031ff2f7299 */ /* 0x000fe40008011606 */
[----:B---3--:R-:W-:Y:S02]  /*5030*/  USHF.R.U32.HI UR46, URZ, UR53, UR46 ;  /* 0x00000035ff2e7299 */ /* 0x008fe4000801162e */
[----:B------:R-:W-:Y:S02]  /*5040*/  UISETP.NE.AND UP0, UPT, UR50, 0x1, UPT ;  /* 0x000000013200788c */ /* 0x000fe4000bf05270 */
[----:B------:R-:W-:-:S11]  /*5050*/  UISETP.NE.AND UP4, UPT, UR4, 0x1, UPT ;  /* 0x000000010400788c */ /* 0x000fd6000bf85270 */
.L_x_99:
[C---:B------:R-:W-:Y:S02]  /*5060*/  LEA R8, R10.reuse, UR21, 0x3 ;  /* 0x000000150a087c11 */ /* 0x040fe4000f8e18ff */
[----:B------:R-:W-:Y:S02]  /*5070*/  SHF.L.U32 R0, R9, 0x1f, RZ ;  /* 0x0000001f09007819 */ /* 0x000fe400000006ff */
[----:B------:R-:W-:Y:S02]  /*5080*/  LEA R4, R10, UR21, 0x4 ;  /* 0x000000150a047c11 */ /* 0x000fe4000f8e20ff */
[----:B--2---:R-:W2:Y:S02]  /*5090*/  SYNCS.PHASECHK.TRANS64.TRYWAIT P0, [R8+URZ+0x80], R0 ;  /* 0x00008000080075a7 */ /* 0x004ea400080011ff */
[----:B--2---:R-:W-:Y:S05]  /*50a0*/  @!P0 BRA `(.L_x_89) ;  /* 0x0000004800b88947 */ /* 0x004fea0003800000 */
.L_x_180:
[----:B------:R-:W3:Y:S01]  /*50b0*/  LDS.128 R4, [R4+0x110] ;  /* 0x0001100004047984 */ /* 0x000ee20000000c00 */
[----:B------:R-:W-:Y:S01]  /*50c0*/  UISETP.GE.AND UP0, UPT, UR39, 0x1, UPT ;  /* 0x000000012700788c */ /* 0x000fe2000bf06270 */
[----:B------:R-:W-:Y:S01]  /*50d0*/  @!PT LDS RZ, [RZ] ;  /* 0x00000000fffff984 */ /* 0x000fe20000000800 */
[----:B------:R-:W-:Y:S01]  /*50e0*/  @!PT LDS RZ, [RZ] ;  /* 0x00000000fffff984 */ /* 0x000fe20000000800 */
[----:B------:R-:W-:Y:S01]  /*50f0*/  @!PT LDS RZ, [RZ] ;  /* 0x00000000fffff984 */ /* 0x000fe20000000800 */
[----:B------:R-:W-:Y:S01]  /*5100*/  @!PT LDS RZ, [RZ] ;  /* 0x00000000fffff984 */ /* 0x000fe20000000800 */
[----:B------:R4:W-:Y:S06]  /*5110*/  MEMBAR.ALL.CTA ;  /* 0x0000000000007992 */ /* 0x0009ec0000008000 */
[----:B----4-:R-:W4:Y:S01]  /*5120*/  FENCE.VIEW.ASYNC.S ;  /* 0x00000000000073c6 */ /* 0x010f220000000000 */
[----:B---3--:R-:W-:Y:S11]  /*5130*/  LOP3.LUT P0, RZ, R6, 0x1, RZ, 0xc0, !PT ;  /* 0x0000000106ff7812 */ /* 0x008ff6000780c0ff */
[----:B------:R-:W-:Y:S02]  /*5140*/  @!UPT UIADD3 URZ, UPT, UPT, URZ, URZ, URZ ;  /* 0x000000fffffff290 */ /* 0x000fe4000fffe0ff */
[----:B----4-:R-:W-:Y:S01]  /*5150*/  VOTEU.ANY UP2, P0 ;  /* 0x0000000000ff7886 */ /* 0x010fe20000040100 */
[----:B------:R-:W-:Y:S11]  /*5160*/  PLOP3.LUT P0, PT, PT, PT, UP2, 0x80, 0x8 ;  /* 0x000000000008781c */ /* 0x000ff60003f0f028 */
[----:B------:R-:W-:Y:S02]  /*5170*/  @!UPT UIADD3 URZ, UPT, UPT, URZ, URZ, URZ ;  /* 0x000000fffffff290 */ /* 0x000fe4000fffe0ff */
[----:B--2---:R-:W-:Y:S02]  /*5180*/  @P0 SHF.R.U32.HI R0, RZ, 0x10, R5 ;  /* 0x00000010ff000819 */ /* 0x004fe40000011605 */
[----:B------:R-:W-:Y:S02]  /*5190*/  @P0 MOV R2, R4 ;  /* 0x0000000400020202 */ /* 0x000fe40000000f00 */
[----:B------:R-:W-:Y:S01]  /*51a0*/  @P0 R2UR UR4, R0 ;  /* 0x00000000000402ca */ /* 0x000fe200000e0000 */
[----:B------:R-:W-:Y:S01]  /*51b0*/  VIADD R0, R8, 0x90 ;  /* 0x0000009008007836 */ /* 0x000fe20000000000 */
[----:B------:R-:W-:Y:S02]  /*51c0*/  @P0 LOP3.LUT R4, R5, 0xffff, RZ, 0xc0, !PT ;  /* 0x0000ffff05040812 */ /* 0x000fe400078ec0ff */
[----:B------:R-:W-:Y:S02]  /*51d0*/  @P0 R2UR UR6, R2 ;  /* 0x00000000020602ca */ /* 0x000fe400000e0000 */
[----:B------:R-:W-:Y:S02]  /*51e0*/  PRMT R0, RZ, 0x654, R0 ;  /* 0x00000654ff007816 */ /* 0x000fe40000000000 */
[----:B------:R-:W-:Y:S02]  /*51f0*/  @P0 R2UR UR5, R4 ;  /* 0x00000000040502ca */ /* 0x000fe400000e0000 */
[----:B------:R2:W-:Y:S03]  /*5200*/  SYNCS.ARRIVE.TRANS64.RED.A1T0 RZ, [R0+URZ], RZ ;  /* 0x000000ff00ff79a7 */ /* 0x0005e600081004ff */
[----:B------:R-:W-:Y:S04]  /*5210*/  @UP2 UMOV UR29, UR4 ;  /* 0x00000004001d2c82 */ /* 0x000fe80008000000 */
[----:B------:R-:W-:Y:S04]  /*5220*/  @UP2 UMOV UR14, UR6 ;  /* 0x00000006000e2c82 */ /* 0x000fe80008000000 */
[----:B------:R-:W-:Y:S01]  /*5230*/  @UP2 UMOV UR13, UR5 ;  /* 0x00000005000d2c82 */ /* 0x000fe20008000000 */
[----:B------:R-:W-:Y:S05]  /*5240*/  BRA.U !UP0, `(.L_x_90) ;  /* 0x0000000108c07547 */ /* 0x000fea000b800000 */
[----:B------:R-:W-:Y:S02]  /*5250*/  UIMAD.WIDE.U32 UR16, UR13, UR51, URZ ;  /* 0x000000330d1072a5 */ /* 0x000fe4000f8e00ff */
[----:B------:R-:W-:Y:S02]  /*5260*/  UP2UR UR20, UPR, URZ, 0x4 ;  /* 0x00000004ff147883 */ /* 0x000fe40008000000 */
[----:B------:R-:W-:Y:S02]  /*5270*/  UISETP.NE.AND UP2, UPT, UR50, 0x1, UPT ;  /* 0x000000013200788c */ /* 0x000fe4000bf45270 */
[----:B------:R-:W-:Y:S02]  /*5280*/  UIMAD.WIDE.U32 UR18, UR14, UR48, URZ ;  /* 0x000000300e1272a5 */ /* 0x000fe4000f8e00ff */
[----:B------:R-:W-:Y:S02]  /*5290*/  USEL UR4, UR37, UR46, !UP2 ;  /* 0x0000002e25047287 */ /* 0x000fe4000d000000 */
[----:B------:R-:W-:Y:S02]  /*52a0*/  UISETP.NE.AND UP0, UPT, UR15, 0x1, UPT ;  /* 0x000000010f00788c */ /* 0x000fe4000bf05270 */
[----:B------:R-:W-:Y:S02]  /*52b0*/  UP2UR UR24, UPR, URZ, 0x2 ;  /* 0x00000002ff187883 */ /* 0x000fe40008000000 */
[----:B------:R-:W-:Y:S02]  /*52c0*/  UISETP.NE.AND UP1, UPT, UR39, 0x1, UPT ;  /* 0x000000012700788c */ /* 0x000fe4000bf25270 */
[----:B-1----:R-:W-:Y:S02]  /*52d0*/  UIMAD.WIDE.U32 UR8, UR4, UR22, URZ ;  /* 0x00000016040872a5 */ /* 0x002fe4000f8e00ff */
[----:B------:R-:W-:Y:S01]  /*52e0*/  USEL UR7, UR38, UR47, !UP0 ;  /* 0x0000002f26077287 */ /* 0x000fe2000c000000 */
[----:B------:R-:W-:Y:S02]  /*52f0*/  UMOV UR5, UR17 ;  /* 0x0000001100057c82 */ /* 0x000fe40008000000 */
[----:B------:R-:W-:Y:S02]  /*5300*/  USHF.R.U32.HI UR6, URZ, UR53, UR5 ;  /* 0x00000035ff067299 */ /* 0x000fe40008011605 */
[----:B------:R-:W-:Y:S02]  /*5310*/  UIMAD.WIDE.U32 UR10, UR7, UR22, URZ ;  /* 0x00000016070a72a5 */ /* 0x000fe4000f8e00ff */
[----:B------:R-:W-:Y:S02]  /*5320*/  USEL UR6, UR13, UR6, !UP2 ;  /* 0x000000060d067287 */ /* 0x000fe4000d000000 */
[----:B------:R-:W-:Y:S01]  /*5330*/  UISETP.NE.AND UP2, UPT, UR20, URZ, UPT ;  /* 0x000000ff1400728c */ /* 0x000fe2000bf45270 */
[----:B------:R-:W-:Y:S02]  /*5340*/  UMOV UR5, UR19 ;  /* 0x0000001300057c82 */ /* 0x000fe40008000000 */
[----:B------:R-:W-:Y:S03]  /*5350*/  USHF.R.U32.HI UR12, URZ, UR49, UR5 ;  /* 0x00000031ff0c7299 */ /* 0x000fe60008011605 */
[----:B------:R-:W-:Y:S02]  /*5360*/  UMOV UR5, UR9 ;  /* 0x0000000900057c82 */ /* 0x000fe40008000000 */
[----:B------:R-:W-:Y:S03]  /*5370*/  @UP1 USHF.R.U32.HI UR4, URZ, UR23, UR5 ;  /* 0x00000017ff041299 */ /* 0x000fe60008011605 */
[----:B------:R-:W-:Y:S01]  /*5380*/  UMOV UR5, UR11 ;  /* 0x0000000b00057c82 */ /* 0x000fe20008000000 */
[----:B------:R-:W-:Y:S02]  /*5390*/  UIMAD UR4, UR39, UR4, URZ ;  /* 0x00000004270472a4 */ /* 0x000fe4000f8e02ff */
[----:B------:R-:W-:Y:S02]  /*53a0*/  @UP1 USHF.R.U32.HI UR7, URZ, UR23, UR5 ;  /* 0x00000017ff071299 */ /* 0x000fe40008011605 */
[----:B------:R-:W-:Y:S02]  /*53b0*/  USEL UR5, UR14, UR12, !UP0 ;  /* 0x0000000c0e057287 */ /* 0x000fe4000c000000 */
[----:B------:R-:W-:Y:S02]  /*53c0*/  UIMAD.WIDE.U32 UR10, UR6, UR22, URZ ;  /* 0x00000016060a72a5 */ /* 0x000fe4000f8e00ff */
[----:B------:R-:W-:Y:S02]  /*53d0*/  UIMAD UR8, UR39, UR7, URZ ;  /* 0x00000007270872a4 */ /* 0x000fe4000f8e02ff */
[----:B------:R-:W-:Y:S03]  /*53e0*/  UISETP.GE.AND UP0, UPT, UR6, UR4, UPT ;  /* 0x000000040600728c */ /* 0x000fe6000bf06270 */
[----:B------:R-:W-:Y:S01]  /*53f0*/  UMOV UR4, UR11 ;  /* 0x0000000b00047c82 */ /* 0x000fe20008000000 */
[----:B------:R-:W-:Y:S02]  /*5400*/  UISETP.GE.OR UP0, UPT, UR5, UR8, UP0 ;  /* 0x000000080500728c */ /* 0x000fe40008706670 */
[----:B------:R-:W-:Y:S02]  /*5410*/  USHF.R.U32.HI UR4, URZ, UR23, UR4 ;  /* 0x00000017ff047299 */ /* 0x000fe40008011604 */
[----:B------:R-:W-:Y:S02]  /*5420*/  UIMAD.WIDE.U32 UR8, UR5, UR22, URZ ;  /* 0x00000016050872a5 */ /* 0x000fe4000f8e00ff */
[----:B------:R-:W-:Y:S04]  /*5430*/  USEL UR10, UR6, UR4, !UP1 ;  /* 0x00000004060a7287 */ /* 0x000fe8000c800000 */
[----:B------:R-:W-:Y:S01]  /*5440*/  UIADD3 UR11, UPT, UPT, -UR10, URZ, URZ ;  /* 0x000000ff0a0b7290 */ /* 0x000fe2000fffe1ff */
[----:B------:R-:W-:Y:S02]  /*5450*/  @!UP0 UMOV UR4, UR9 ;  /* 0x0000000900048c82 */ /* 0x000fe40008000000 */
[----:B------:R-:W-:Y:S02]  /*5460*/  @!UP0 USHF.R.U32.HI UR4, URZ, UR23, UR4 ;  /* 0x00000017ff048299 */ /* 0x000fe40008011604 */
[----:B------:R-:W-:Y:S02]  /*5470*/  UIMAD UR8, UR39, UR11, UR6 ;  /* 0x0000000b270872a4 */ /* 0x000fe4000f8e0206 */
[----:B------:R-:W-:Y:S02]  /*5480*/  @!UP0 USEL UR4, UR5, UR4, !UP1 ;  /* 0x0000000405048287 */ /* 0x000fe4000c800000 */
[----:B------:R-:W-:Y:S02]  /*5490*/  UISETP.NE.AND UP1, UPT, UR24, URZ, UPT ;  /* 0x000000ff1800728c */ /* 0x000fe4000bf25270 */
[----:B------:R-:W-:Y:S02]  /*54a0*/  @!UP0 UIMAD UR7, UR7, UR8, UR4 ;  /* 0x00000008070782a4 */ /* 0x000fe4000f8e0204 */
[----:B------:R-:W-:Y:S02]  /*54b0*/  @!UP0 UIADD3 UR9, UPT, UPT, UR10, -UR4, URZ ;  /* 0x800000040a098290 */ /* 0x000fe4000fffe0ff */
[----:B------:R-:W-:Y:S02]  /*54c0*/  UIADD3 UR8, UPT, UPT, -UR6, URZ, URZ ;  /* 0x000000ff06087290 */ /* 0x000fe4000fffe1ff */
[----:B------:R-:W-:Y:S02]  /*54d0*/  UIADD3 UR4, UPT, UPT, -UR5, URZ, URZ ;  /* 0x000000ff05047290 */ /* 0x000fe4000fffe1ff */
[----:B------:R-:W-:Y:S03]  /*54e0*/  @!UP0 UIMAD UR6, UR9, UR39, UR5 ;  /* 0x00000027090682a4 */ /* 0x000fe6000f8e0205 */
[----:B------:R-:W-:Y:S01]  /*54f0*/  @!UP0 UMOV UR5, UR7 ;  /* 0x0000000700058c82 */ /* 0x000fe20008000000 */
[----:B------:R-:W-:Y:S02]  /*5500*/  UIMAD UR7, UR15, UR4, UR14 ;  /* 0x000000040f0772a4 */ /* 0x000fe4000f8e020e */
[----:B------:R-:W-:Y:S02]  /*5510*/  UIMAD UR4, UR50, UR8, UR13 ;  /* 0x00000008320472a4 */ /* 0x000fe4000f8e020d */
[----:B------:R-:W-:Y:S02]  /*5520*/  UIMAD UR14, UR5, UR15, UR7 ;  /* 0x0000000f050e72a4 */ /* 0x000fe4000f8e0207 */
[----:B------:R-:W-:Y:S11]  /*5530*/  UIMAD UR13, UR6, UR50, UR4 ;  /* 0x00000032060d72a4 */ /* 0x000ff6000f8e0204 */
[----:B------:R-:W-:Y:S01]  /*5540*/  @!UPT UIADD3 URZ, UPT, UPT, URZ, URZ, URZ ;  /* 0x000000fffffff290 */ /* 0x000fe2000fffe0ff */
.L_x_90:
[----:B------:R-:W3:Y:S01]  /*5550*/  @!UP4 LDCU.128 UR8, c[0x0][0xb10] ;  /* 0x00016200ff08c7ac */ /* 0x000ee20008000c00 */
[----:B------:R-:W-:Y:S02]  /*5560*/  ISETP.NE.U32.AND P0, PT, RZ, UR30, PT ;  /* 0x0000001eff007c0c */ /* 0x000fe4000bf05070 */
[----:B------:R-:W-:Y:S02]  /*5570*/  SHF.L.U32 R4, R11, 0x1f, RZ ;  /* 0x0000001f0b047819 */ /* 0x000fe400000006ff */
[----:B------:R-:W-:Y:S01]  /*5580*/  ISETP.NE.AND.EX P0, PT, RZ, UR31, PT, P0 ;  /* 0x0000001fff007c0c */ /* 0x000fe2000bf05300 */
[----:B------:R-:W4:Y:S01]  /*5590*/  @!UP4 LDCU UR5, c[0x0][0xb0c] ;  /* 0x00016180ff05c7ac */ /* 0x000f220008000800 */
[----:B------:R-:W-:Y:S02]  /*55a0*/  USHF.L.U32 UR42, UR27, 0x7, URZ ;  /* 0x000000071b2a7899 */ /* 0x000fe400080006ff */
[----:B------:R-:W-:Y:S02]  /*55b0*/  USHF.L.U32 UR43, UR26, 0x6, URZ ;  /* 0x000000061a2b7899 */ /* 0x000fe400080006ff */
[----:B---3--:R-:W-:Y:S07]  /*55c0*/  UIMAD.WIDE.U32 UR6, UR14, UR8, URZ ;  /* 0x000000080e0672a5 */ /* 0x008fee000f8e00ff */
[----:B------:R-:W-:Y:S01]  /*55d0*/  @!UP4 UMOV UR4, UR7 ;  /* 0x000000070004cc82 */ /* 0x000fe20008000000 */
[----:B----4-:R-:W-:Y:S02]  /*55e0*/  @!UP4 UISETP.NE.AND UP0, UPT, UR5, 0x1, UPT ;  /* 0x000000010500c88c */ /* 0x010fe4000bf05270 */
[----:B------:R-:W-:Y:S02]  /*55f0*/  @!UP4 USHF.R.U32.HI UR4, URZ, UR9, UR4 ;  /* 0x00000009ff04c299 */ /* 0x000fe40008011604 */
[----:B------:R-:W-:Y:S02]  /*5600*/  UIMAD.WIDE.U32 UR6, UR13, UR11, URZ ;  /* 0x0000000b0d0672a5 */ /* 0x000fe4000f8e00ff */
[----:B------:R-:W-:Y:S02]  /*5610*/  @!UP4 USEL UR8, UR14, UR4, !UP0 ;  /* 0x000000040e08c287 */ /* 0x000fe4000c000000 */
[----:B------:R-:W-:Y:S03]  /*5620*/  @!UP4 UISETP.NE.AND UP0, UPT, UR10, 0x1, UPT ;  /* 0x000000010a00c88c */ /* 0x000fe6000bf05270 */
[----:B------:R-:W-:Y:S02]  /*5630*/  @!UP4 UMOV UR6, UR7 ;  /* 0x000000070006cc82 */ /* 0x000fe40008000000 */
[----:B------:R-:W3:Y:S02]  /*5640*/  @!UP4 LDCU UR4, c[0x0][0xb20] ;  /* 0x00016400ff04c7ac */ /* 0x000ee40008000800 */
[----:B---3--:R-:W-:Y:S04]  /*5650*/  @!UP4 USHF.R.U32.HI UR6, URZ, UR4, UR6 ;  /* 0x00000004ff06c299 */ /* 0x008fe80008011606 */
[----:B------:R-:W-:Y:S04]  /*5660*/  @!UP4 USEL UR6, UR13, UR6, !UP0 ;  /* 0x000000060d06c287 */ /* 0x000fe8000c000000 */
[----:B------:R-:W-:Y:S02]  /*5670*/  @!UP4 UIADD3 UR4, UPT, UPT, -UR8, UR6, URZ ;  /* 0x000000060804c290 */ /* 0x000fe4000fffe1ff */
[----:B------:R-:W-:Y:S02]  /*5680*/  @!UP4 UIADD3 UR6, UPT, UPT, UR8, -UR6, URZ ;  /* 0x800000060806c290 */ /* 0x000fe4000fffe0ff */
[----:B------:R-:W-:Y:S02]  /*5690*/  @!UP4 UIMAD UR14, UR4, UR5, UR14 ;  /* 0x00000005040ec2a4 */ /* 0x000fe4000f8e020e */
[----:B------:R-:W-:Y:S01]  /*56a0*/  @!UP4 UIMAD UR13, UR6, UR10, UR13 ;  /* 0x0000000a060dc2a4 */ /* 0x000fe2000f8e020d */
[----:B------:R-:W-:Y:S11]  /*56b0*/  BRA.U UP3, `(.L_x_91) ;  /* 0x0000000103107547 */ /* 0x000ff6000b800000 */
[----:B------:R-:W-:Y:S04]  /*56c0*/  MOV R2, UR52 ;  /* 0x0000003400027c02 */ /* 0x000fe80008000f00 */
[----:B------:R-:W-:Y:S04]  /*56d0*/  SHF.L.U32 R2, R2, 0x1f, RZ ;  /* 0x0000001f02027819 */ /* 0x000fe800000006ff */
[----:B------:R-:W3:Y:S02]  /*56e0*/  SYNCS.PHASECHK.TRANS64.TRYWAIT P1, [UR21+0x78], R2 ;  /* 0x00007802ff0075a7 */ /* 0x000ee40008021115 */
[----:B---3--:R-:W-:Y:S05]  /*56f0*/  @!P1 BRA `(.L_x_92) ;  /* 0x0000004400389947 */ /* 0x008fea0003800000 */
.L_x_91:
[----:B------:R-:W-:Y:S05]  /*5700*/  BRA.U !UP5, `(.L_x_93) ;  /* 0x000000010d387547 */ /* 0x000fea000b800000 */
[----:B------:R-:W-:Y:S01]  /*5710*/  UPLOP3.LUT UP1, UPT, UPT, UPT, UP6, 0x80, 0x8 ;  /* 0x000000000008789c */ /* 0x000fe20003f2f060 */
[----:B--2---:R-:W-:Y:S01]  /*5720*/  HFMA2 R0, -RZ, RZ, 0, 5.9604644775390625e-08 ;  /* 0x00000001ff007431 */ /* 0x004fe200000001ff */
[----:B------:R-:W2:Y:S01]  /*5730*/  LDCU.64 UR8, c[0x0][0x358] ;  /* 0x00006b00ff0877ac */ /* 0x000ea20008000a00 */
[----:B------:R-:W-:Y:S03]  /*5740*/  IMAD.MOV.U32 R26, RZ, RZ, 0x1 ;  /* 0x00000001ff1a7424 */ /* 0x000fe600078e00ff */
[----:B------:R-:W-:Y:S05]  /*5750*/  PLOP3.LUT P1, PT, PT, PT, UP1, 0x80, 0x8 ;  /* 0x000000000008781c */ /* 0x000fea0003f2f018 */
[----:B------:R-:W3:Y:S01]  /*5760*/  @UP1 LDCU.64 UR4, c[0x0][0x888] ;  /* 0x00011100ff0417ac */ /* 0x000ee20008000a00 */
[----:B------:R-:W-:Y:S07]  /*5770*/  @UP1 UIMAD UR6, UR60, UR30, URZ ;  /* 0x0000001e3c0612a4 */ /* 0x000fee000f8e02ff */
[----:B------:R-:W-:Y:S01]  /*5780*/  @!P1 PRMT R26, R0, 0x7610, R26 ;  /* 0x00007610001a9816 */ /* 0x000fe2000000001a */
[----:B---3--:R-:W-:Y:S06]  /*5790*/  @UP1 UIMAD.WIDE UR4, UR6, 0x4, UR4 ;  /* 0x00000004060418a5 */ /* 0x008fec000f8e0204 */
[----:B------:R-:W-:Y:S01]  /*57a0*/  IMAD.U32 R6, RZ, RZ, UR4 ;  /* 0x00000004ff067e24 */ /* 0x000fe2000f8e00ff */
[----:B------:R-:W-:Y:S04]  /*57b0*/  MOV R7, UR5 ;  /* 0x0000000500077c02 */ /* 0x000fe80008000f00 */
[----:B------:R-:W3:Y:S01]  /*57c0*/  @!UP1 LDCU UR4, c[0x0][0x880] ;  /* 0x00011000ff0497ac */ /* 0x000ee20008000800 */
[----:B--2--5:R4:W5:Y:S02]  /*57d0*/  @P1 LDG.E R27, desc[UR8][R6.64] ;  /* 0x00000008061b1981 */ /* 0x024964000c1e1900 */
[----:B---34-:R-:W-:Y:S07]  /*57e0*/  @!P1 IMAD.U32 R27, RZ, RZ, UR4 ;  /* 0x00000004ff1b9e24 */ /* 0x018fee000f8e00ff */
.L_x_93:
[----:B-----5:R-:W-:Y:S01]  /*57f0*/  @!P0 FSETP.EQ.AND P2, PT, R27, RZ, PT ;  /* 0x000000ff1b00820b */ /* 0x020fe20003f42000 */
[----:B------:R-:W-:Y:S01]  /*5800*/  @!UPT UIADD3 URZ, UPT, UPT, URZ, URZ, URZ ;  /* 0x000000fffffff290 */ /* 0x000fe2000fffe0ff */
[----:B------:R-:W-:Y:S11]  /*5810*/  @!P0 BRA `(.L_x_94) ;  /* 0x0000000000148947 */ /* 0x000ff60003800000 */
[----:B------:R-:W-:Y:S02]  /*5820*/  LOP3.LUT P0, RZ, R26, 0xff, RZ, 0xc0, !PT ;  /* 0x000000ff1aff7812 */ /* 0x000fe4000780c0ff */
[----:B------:R-:W-:Y:S04]  /*5830*/  PLOP3.LUT P2, PT, PT, PT, UP1, 0x80, 0x8 ;  /* 0x000000000008781c */ /* 0x000fe80003f4f018 */
[----:B------:R-:W-:Y:S07]  /*5840*/  PLOP3.LUT P2, PT, P2, PT, PT, 0x8, 0x80 ;  /* 0x000000000080781c */ /* 0x000fee000174e170 */
[----:B------:R-:W-:Y:S11]  /*5850*/  @P0 FSETP.EQ.AND P2, PT, R27, RZ, PT ;  /* 0x000000ff1b00020b */ /* 0x000ff60003f42000 */
[----:B------:R-:W-:Y:S02]  /*5860*/  @!UPT UIADD3 URZ, UPT, UPT, URZ, URZ, URZ ;  /* 0x000000fffffff290 */ /* 0x000fe4000fffe0ff */
.L_x_94:
[----:B------:R-:W3:Y:S01]  /*5870*/  SYNCS.PHASECHK.TRANS64.TRYWAIT P0, [UR21+0x50], R4 ;  /* 0x00005004ff0075a7 */ /* 0x000ee20008001115 */
[----:B------:R-:W-:Y:S04]  /*5880*/  ELECT P1, URZ, PT ;  /* 0x0000000000ff782f */ /* 0x000fe80003820000 */
[----:B------:R-:W-:Y:S01]  /*5890*/  PLOP3.LUT P1, PT, P2, P1, PT, 0xf2, 0x2f ;  /* 0x00000000002f781c */ /* 0x000fe20001723e72 */
[----:B------:R-:W-:Y:S01]  /*58a0*/  @!UPT UIADD3 URZ, UPT, UPT, URZ, URZ, URZ ;  /* 0x000000fffffff290 */ /* 0x000fe2000fffe0ff */
[----:B---3--:R-:W-:Y:S11]  /*58b0*/  @!P0 BRA `(.L_x_95) ;  /* 0x0000004000e08947 */ /* 0x008ff60003800000 */
.L_x_183:
[----:B--2---:R-:W-:Y:S01]  /*58c0*/  @!P1 IADD3 R2, P0, PT, R12, 0x580, RZ ;  /* 0x000005800c029810 */ /* 0x004fe20007f1e0ff */
[----:B------:R-:W-:Y:S01]  /*58d0*/  VOTEU.ALL UP0, P1 ;  /* 0x0000000000ff7886 */ /* 0x000fe20000800000 */
[----:B------:R-:W-:Y:S01]  /*58e0*/  UMOV UR6, 0x0 ;  /* 0x0000000000067882 */ /* 0x000fe20000000000 */
[----:B------:R-:W-:Y:S01]  /*58f0*/  UMOV UR7, 0x10000000 ;  /* 0x1000000000077882 */ /* 0x000fe20000000000 */
[----:B------:R-:W-:Y:S01]  /*5900*/  @!P1 R2UR UR5, R2 ;  /* 0x00000000020592ca */ /* 0x000fe200000e0000 */
[----:B------:R-:W-:Y:S01]  /*5910*/  @!P1 IMAD.X R0, RZ, RZ, R13, P0 ;  /* 0x000000ffff009224 */ /* 0x000fe200000e060d */
[----:B------:R-:W-:Y:S02]  /*5920*/  @!UP0 UIADD3 UR40, UPT, UPT, UR21, 0x200, URZ ;  /* 0x0000020015288890 */ /* 0x000fe4000fffe0ff */
[----:B------:R-:W-:Y:S02]  /*5930*/  @!UP0 UIADD3 UR10, UPT, UPT, UR42, 0x40, URZ ;  /* 0x000000402a0a8890 */ /* 0x000fe4000fffe0ff */
[----:B------:R-:W-:Y:S01]  /*5940*/  @!P1 R2UR UR4, R0 ;  /* 0x00000000000492ca */ /* 0x000fe200000e0000 */
[----:B------:R-:W-:Y:S01]  /*5950*/  @!UP0 UIADD3 UR8, UPT, UPT, UR21, 0x1200, URZ ;  /* 0x0000120015088890 */ /* 0x000fe2000fffe0ff */
[----:B------:R-:W-:Y:S01]  /*5960*/  @!P1 IMAD.MOV.U32 R0, RZ, RZ, 0x2000 ;  /* 0x00002000ff009424 */ /* 0x000fe200078e00ff */
[----:B------:R-:W-:Y:S01]  /*5970*/  VOTEU.ALL UP0, P1 ;  /* 0x0000000000ff7886 */ /* 0x000fe20000800000 */
[----:B------:R-:W-:Y:S01]  /*5980*/  UMOV UR44, UR60 ;  /* 0x0000003c002c7c82 */ /* 0x000fe20008000000 */
[----:B------:R-:W-:Y:S01]  /*5990*/  UMOV UR9, UR41 ;  /* 0x0000002900097c82 */ /* 0x000fe20008000000 */
[----:B------:R-:W-:Y:S01]  /*59a0*/  UMOV UR11, UR43 ;  /* 0x0000002b000b7c82 */ /* 0x000fe20008000000 */
[----:B------:R-:W-:Y:S01]  /*59b0*/  IMAD.U32 R6, RZ, RZ, UR5 ;  /* 0x00000005ff067e24 */ /* 0x000fe2000f8e00ff */
[----:B------:R-:W-:Y:S05]  /*59c0*/  UMOV UR12, UR60 ;  /* 0x0000003c000c7c82 */ /* 0x000fea0008000000 */
[----:B------:R-:W-:Y:S01]  /*59d0*/  IMAD.U32 R7, RZ, RZ, UR4 ;  /* 0x00000004ff077e24 */ /* 0x000fe2000f8e00ff */
[----:B------:R-:W-:Y:S04]  /*59e0*/  @!P1 R2UR UR4, R6 ;  /* 0x00000000060492ca */ /* 0x000fe800000e0000 */
[----:B------:R-:W-:Y:S11]  /*59f0*/  @!P1 R2UR UR5, R7 ;  /* 0x00000000070592ca */ /* 0x000ff600000e0000 */
[----:B------:R-:W-:Y:S02]  /*5a00*/  @!UPT UIADD3 URZ, UPT, UPT, URZ, URZ, URZ ;  /* 0x000000fffffff290 */ /* 0x000fe4000fffe0ff */
[----:B------:R-:W-:Y:S01]  /*5a10*/  @!UP0 UTMALDG.3D [UR40], [UR4], desc[UR6] ;  /* 0x00000628040085b4 */ /* 0x000fe20008011000 */
[----:B------:R-:W-:Y:S05]  /*5a20*/  VOTEU.ALL UP0, P1 ;  /* 0x0000000000ff7886 */ /* 0x000fea0000800000 */
[----:B------:R2:W-:Y:S01]  /*5a30*/  @!UP0 UTMALDG.3D [UR8], [UR4], desc[UR6] ;  /* 0x00000608040085b4 */ /* 0x0005e20008011000 */
[----:B------:R3:W-:Y:S01]  /*5a40*/  @!P1 SYNCS.ARRIVE.TRANS64.RED.A0TR RZ, [UR21+0x30], R0 ;  /* 0x00003000ffff99a7 */ /* 0x0007e20008300415 */
[----:B--2---:R-:W-:Y:S09]  /*5a50*/  UPRMT UR4, UR62, 0x654, UR41 ;  /* 0x000006543e047896 */ /* 0x004ff20008000029 */
[----:B------:R-:W-:Y:S01]  /*5a60*/  SYNCS.ARRIVE.TRANS64.RED.A1T0 RZ, [UR4], RZ ;  /* 0x000000ffffff79a7 */ /* 0x000fe20008100404 */
[----:B------:R-:W2:Y:S02]  /*5a70*/  SYNCS.PHASECHK.TRANS64.TRYWAIT P0, [UR21+0x58], R4 ;  /* 0x00005804ff0075a7 */ /* 0x000ea40008001115 */
[----:B--23--:R-:W-:Y:S05]  /*5a80*/  @!P0 BRA `(.L_x_96) ;  /* 0x0000004000848947 */ /* 0x00cfea0003800000 */
.L_x_185:
[----:B------:R-:W-:Y:S01]  /*5a90*/  @!P1 IADD3 R2, P0, PT, R12, 0x580, RZ ;  /* 0x000005800c029810 */ /* 0x000fe20007f1e0ff */
[----:B------:R-:W-:Y:S01]  /*5aa0*/  VOTEU.ALL UP0, P1 ;  /* 0x0000000000ff7886 */ /* 0x000fe20000800000 */
[----:B------:R-:W-:Y:S01]  /*5ab0*/  UMOV UR6, 0x0 ;  /* 0x0000000000067882 */ /* 0x000fe20000000000 */
[----:B------:R-:W-:Y:S01]  /*5ac0*/  UMOV UR7, 0x10000000 ;  /* 0x1000000000077882 */ /* 0x000fe20000000000 */
[----:B------:R-:W-:Y:S01]  /*5ad0*/  @!P1 R2UR UR5, R2 ;  /* 0x00000000020592ca */ /* 0x000fe200000e0000 */
[----:B--2---:R-:W-:Y:S01]  /*5ae0*/  @!P1 IMAD.X R0, RZ, RZ, R13, P0 ;  /* 0x000000ffff009224 */ /* 0x004fe200000e060d */
[----:B------:R-:W-:Y:S02]  /*5af0*/  @!UP0 UIADD3 UR34, UPT, UPT, UR42, 0x10, URZ ;  /* 0x000000102a228890 */ /* 0x000fe4000fffe0ff */
[----:B------:R-:W-:Y:S02]  /*5b00*/  @!UP0 UIADD3 UR32, UPT, UPT, UR21, 0x2200, URZ ;  /* 0x0000220015208890 */ /* 0x000fe4000fffe0ff */
[----:B------:R-:W-:Y:S01]  /*5b10*/  @!P1 R2UR UR4, R0 ;  /* 0x00000000000492ca */ /* 0x000fe200000e0000 */
[----:B------:R-:W-:Y:S01]  /*5b20*/  @!UP0 UIADD3 UR10, UPT, UPT, UR42, 0x50, URZ ;  /* 0x000000502a0a8890 */ /* 0x000fe2000fffe0ff */
[----:B------:R-:W-:Y:S01]  /*5b30*/  @!P1 IMAD.MOV.U32 R0, RZ, RZ, 0x2000 ;  /* 0x00002000ff009424 */ /* 0x000fe200078e00ff */
[----:B------:R-:W-:Y:S01]  /*5b40*/  @!UP0 UIADD3 UR8, UPT, UPT, UR21, 0x3200, URZ ;  /* 0x0000320015088890 */ /* 0x000fe2000fffe0ff */
[----:B------:R-:W-:Y:S01]  /*5b50*/  VOTEU.ALL UP0, P1 ;  /* 0x0000000000ff7886 */ /* 0x000fe20000800000 */
[----:B------:R-:W-:Y:S02]  /*5b60*/  UMOV UR35, UR43 ;  /* 0x0000002b00237c82 */ /* 0x000fe40008000000 */
[----:B------:R-:W-:Y:S01]  /*5b70*/  IMAD.U32 R6, RZ, RZ, UR5 ;  /* 0x00000005ff067e24 */ /* 0x000fe2000f8e00ff */
[----:B------:R-:W-:Y:S01]  /*5b80*/  UMOV UR36, UR60 ;  /* 0x0000003c00247c82 */ /* 0x000fe20008000000 */
[----:B------:R-:W-:Y:S01]  /*5b90*/  UMOV UR9, UR33 ;  /* 0x0000002100097c82 */ /* 0x000fe20008000000 */
[----:B------:R-:W-:Y:S01]  /*5ba0*/  UMOV UR11, UR43 ;  /* 0x0000002b000b7c82 */ /* 0x000fe20008000000 */
[----:B------:R-:W-:Y:S02]  /*5bb0*/  UMOV UR12, UR60 ;  /* 0x0000003c000c7c82 */ /* 0x000fe40008000000 */
        /* <DEDUP_REMOVED lines=12> */
.L_x_187:
[----:B------:R-:W-:Y:S01]  /*5c80*/  @!P1 IADD3 R2, P0, PT, R12, 0x580, RZ ;  /* 0x000005800c029810 */ /* 0x000fe20007f1e0ff */
[----:B------:R-:W-:Y:S01]  /*5c90*/  VOTEU.ALL UP0, P1 ;  /* 0x0000000000ff7886 */ /* 0x000fe20000800000 */
[----:B------:R-:W-:Y:S01]  /*5ca0*/  UMOV UR6, 0x0 ;  /* 0x0000000000067882 */ /* 0x000fe20000000000 */
[----:B------:R-:W-:Y:S01]  /*5cb0*/  UMOV UR7, 0x10000000 ;  /* 0x1000000000077882 */ /* 0x000fe20000000000 */
[----:B------:R-:W-:Y:S01]  /*5cc0*/  @!P1 R2UR UR5, R2 ;  /* 0x00000000020592ca */ /* 0x000fe200000e0000 */
[----:B--2---:R-:W-:Y:S01]  /*5cd0*/  @!P1 IMAD.X R0, RZ, RZ, R13, P0 ;  /* 0x000000ffff009224 */ /* 0x004fe200000e060d */
[----:B------:R-:W-:Y:S01]  /*5ce0*/  @!UP0 UIADD3 UR26, UPT, UPT, UR42, 0x20, URZ ;  /* 0x000000202a1a8890 */ /* 0x000fe2000fffe0ff */
[----:B------:R-:W-:Y:S01]  /*5cf0*/  VIADD R10, R10, 0x1 ;  /* 0x000000010a0a7836 */ /* 0x000fe20000000000 */
        /* <DEDUP_REMOVED lines=24> */
.L_x_189:
[----:B------:R-:W-:Y:S01]  /*5e80*/  UPLOP3.LUT UP3, UPT, UPT, UPT, UPT, 0x80, 0x8 ;  /* 0x000000000008789c */ /* 0x000fe20003f6f070 */
[----:B------:R-:W-:Y:S01]  /*5e90*/  @!P1 IADD3 R2, P0, PT, R12, 0x580, RZ ;  /* 0x000005800c029810 */ /* 0x000fe20007f1e0ff */
[----:B------:R-:W-:Y:S01]  /*5ea0*/  UMOV UR6, 0x0 ;  /* 0x0000000000067882 */ /* 0x000fe20000000000 */
[----:B------:R-:W-:Y:S01]  /*5eb0*/  UMOV UR7, 0x10000000 ;  /* 0x1000000000077882 */ /* 0x000fe20000000000 */
[----:B------:R-:W-:Y:S01]  /*5ec0*/  VOTEU.ALL UP0, P1 ;  /* 0x0000000000ff7886 */ /* 0x000fe20000800000 */
[----:B------:R-:W-:Y:S01]  /*5ed0*/  @!P1 R2UR UR5, R2 ;  /* 0x00000000020592ca */ /* 0x000fe200000e0000 */
[----:B--2---:R-:W-:Y:S01]  /*5ee0*/  @!P1 IMAD.X R0, RZ, RZ, R13, P0 ;  /* 0x000000ffff009224 */ /* 0x004fe200000e060d */
[----:B------:R-:W-:Y:S01]  /*5ef0*/  UMOV UR19, UR43 ;  /* 0x0000002b00137c82 */ /* 0x000fe20008000000 */
[----:B------:R-:W-:Y:S01]  /*5f00*/  UMOV UR20, UR60 ;  /* 0x0000003c00147c82 */ /* 0x000fe20008000000 */
[----:B------:R-:W-:Y:S01]  /*5f10*/  @!UP0 UIADD3 UR18, UPT, UPT, UR42, 0x30, URZ ;  /* 0x000000302a128890 */ /* 0x000fe2000fffe0ff */
[----:B------:R-:W-:Y:S01]  /*5f20*/  R2UR UR26, R53 ;  /* 0x00000000351a72ca */ /* 0x000fe200000e0000 */
[----:B------:R-:W-:Y:S01]  /*5f30*/  @!UP0 UIADD3 UR16, UPT, UPT, UR21, 0x6200, URZ ;  /* 0x0000620015108890 */ /* 0x000fe2000fffe0ff */
[----:B------:R-:W-:Y:S01]  /*5f40*/  @!P1 R2UR UR4, R0 ;  /* 0x00000000000492ca */ /* 0x000fe200000e0000 */
[----:B------:R-:W-:Y:S01]  /*5f50*/  @!UP0 UIADD3 UR17, UPT, UPT, UR21, 0x48, URZ ;  /* 0x0000004815118890 */ /* 0x000fe2000fffe0ff */
[----:B------:R-:W-:Y:S01]  /*5f60*/  R2UR UR24, R54 ;  /* 0x00000000361872ca */ /* 0x000fe200000e0000 */
[----:B------:R-:W-:Y:S01]  /*5f70*/  @!UP0 UIADD3 UR10, UPT, UPT, UR42, 0x70, URZ ;  /* 0x000000702a0a8890 */ /* 0x000fe2000fffe0ff */
[----:B------:R-:W-:Y:S01]  /*5f80*/  ISETP.NE.AND P0, PT, R10, 0x2, PT ;  /* 0x000000020a00780c */ /* 0x000fe20003f05270 */
[----:B------:R-:W-:Y:S01]  /*5f90*/  @!UP0 UIADD3 UR8, UPT, UPT, UR21, 0x7200, URZ ;  /* 0x0000720015088890 */ /* 0x000fe2000fffe0ff */
[----:B------:R-:W-:Y:S01]  /*5fa0*/  IMAD.U32 R4, RZ, RZ, UR5 ;  /* 0x00000005ff047e24 */ /* 0x000fe2000f8e00ff */
[----:B------:R-:W-:Y:S01]  /*5fb0*/  VOTEU.ALL UP0, P1 ;  /* 0x0000000000ff7886 */ /* 0x000fe20000800000 */
[----:B------:R-:W-:Y:S01]  /*5fc0*/  UMOV UR11, UR43 ;  /* 0x0000002b000b7c82 */ /* 0x000fe20008000000 */
[----:B------:R-:W-:Y:S01]  /*5fd0*/  UMOV UR12, UR60 ;  /* 0x0000003c000c7c82 */ /* 0x000fe20008000000 */
[----:B------:R-:W-:Y:S01]  /*5fe0*/  UMOV UR9, UR17 ;  /* 0x0000001100097c82 */ /* 0x000fe20008000000 */
[----:B------:R-:W-:Y:S01]  /*5ff0*/  SEL R0, RZ, 0x1, P0 ;  /* 0x00000001ff007807 */ /* 0x000fe20000000000 */
[----:B------:R-:W-:Y:S01]  /*6000*/  UIADD3 UR27, UPT, UPT, UR13, UR26, URZ ;  /* 0x0000001a0d1b7290 */ /* 0x000fe2000fffe0ff */
[----:B------:R-:W-:Y:S01]  /*6010*/  IMAD.U32 R5, RZ, RZ, UR4 ;  /* 0x00000004ff057e24 */ /* 0x000fe2000f8e00ff */
[----:B------:R-:W-:Y:S01]  /*6020*/  @!P1 R2UR UR4, R4 ;  /* 0x00000000040492ca */ /* 0x000fe200000e0000 */
[----:B------:R-:W-:Y:S01]  /*6030*/  UIADD3 UR26, UPT, UPT, UR14, UR24, URZ ;  /* 0x000000180e1a7290 */ /* 0x000fe2000fffe0ff */
[----:B------:R-:W-:Y:S01]  /*6040*/  LOP3.LUT R9, R9, R0, RZ, 0x3c, !PT ;  /* 0x0000000009097212 */ /* 0x000fe200078e3cff */
[----:B------:R-:W-:Y:S01]  /*6050*/  UMOV UR60, UR29 ;  /* 0x0000001d003c7c82 */ /* 0x000fe20008000000 */
[----:B------:R-:W-:Y:S02]  /*6060*/  @!P1 R2UR UR5, R5 ;  /* 0x00000000050592ca */ /* 0x000fe400000e0000 */
[----:B------:R-:W-:Y:S02]  /*6070*/  LOP3.LUT R11, R11, 0x1, RZ, 0x3c, !PT ;  /* 0x000000010b0b7812 */ /* 0x000fe400078e3cff */
[----:B------:R-:W-:Y:S09]  /*6080*/  SEL R10, R10, RZ, P0 ;  /* 0x000000ff0a0a7207 */ /* 0x000ff20000000000 */
[----:B------:R2:W-:Y:S01]  /*6090*/  @!UP0 UTMALDG.3D [UR16], [UR4], desc[UR6] ;  /* 0x00000610040085b4 */ /* 0x0005e20008011000 */
[----:B------:R-:W-:Y:S05]  /*60a0*/  VOTEU.ALL UP0, P1 ;  /* 0x0000000000ff7886 */ /* 0x000fea0000800000 */
[----:B------:R2:W-:Y:S01]  /*60b0*/  @!UP0 UTMALDG.3D [UR8], [UR4], desc[UR6] ;  /* 0x00000608040085b4 */ /* 0x0005e20008011000 */
[----:B------:R2:W-:Y:S01]  /*60c0*/  @!P1 SYNCS.ARRIVE.TRANS64.RED.A0TR RZ, [UR21+0x48], R3 ;  /* 0x00004803ffff99a7 */ /* 0x0005e20008300415 */
[----:B------:R-:W-:Y:S01]  /*60d0*/  SYNCS.ARRIVE.TRANS64.RED.A1T0 RZ, [UR45], RZ ;  /* 0x000000ffffff79a7 */ /* 0x000fe2000810042d */
[----:B------:R-:W-:Y:S05]  /*60e0*/  BRA.U UP2, `(.L_x_99) ;  /* 0xffffffed02dc7547 */ /* 0x000fea000b83ffff */
[----:B------:R-:W-:-:S04]  /*60f0*/  SHF.L.U32 R2, R11, 0x1f, RZ ;  /* 0x0000001f0b027819 */ /* 0x000fc800000006ff */
[----:B------:R-:W3:Y:S02]  /*6100*/  SYNCS.PHASECHK.TRANS64.TRYWAIT P0, [UR21+0x50], R2 ;  /* 0x00005002ff0075a7 */ /* 0x000ee40008001115 */
[----:B---3--:R-:W-:Y:S05]  /*6110*/  @!P0 BRA `(.L_x_100) ;  /* 0x0000003c00288947 */ /* 0x008fea0003800000 */
.L_x_191:
[----:B------:R-:W4:Y:S02]  /*6120*/  SYNCS.PHASECHK.TRANS64.TRYWAIT P0, [UR21+0x58], R2 ;  /* 0x00005802ff0075a7 */ /* 0x000f240008001115 */
[----:B----4-:R-:W-:Y:S05]  /*6130*/  @!P0 BRA `(.L_x_101) ;  /* 0x0000003c00388947 */ /* 0x010fea0003800000 */
.L_x_193:
[----:B------:R-:W4:Y:S02]  /*6140*/  SYNCS.PHASECHK.TRANS64.TRYWAIT P0, [UR21+0x60], R2 ;  /* 0x00006002ff0075a7 */ /* 0x000f240008001115 */
[----:B----4-:R-:W-:Y:S05]  /*6150*/  @!P0 BRA `(.L_x_102) ;  /* 0x0000003c00488947 */ /* 0x010fea0003800000 */
.L_x_195:
[----:B---3--:R-:W-:-:S07]  /*6160*/  MOV R0, UR21 ;  /* 0x0000001500007c02 */ /* 0x008fce0008000f00 */
.L_x_103:
[----:B---3--:R-:W-:-:S04]  /*6170*/  SHF.L.U32 R2, R11, 0x1f, RZ ;  /* 0x0000001f0b027819 */ /* 0x008fc800000006ff */
[----:B------:R3:W4:Y:S03]  /*6180*/  SYNCS.PHASECHK.TRANS64.TRYWAIT P0, [R0+URZ+0x68], R2 ;  /* 0x00006802000075a7 */ /* 0x00072600080011ff */
[----:B----4-:R-:W-:Y:S05]  /*6190*/  @!P0 NANOSLEEP.SYNCS 0x989680 ;  /* 0x009896800000895d */ /* 0x010fea0003900000 */
[----:B------:R-:W4:Y:S02]  /*61a0*/  @!P0 SYNCS.PHASECHK.TRANS64 P0, [R0+URZ+0x68], R2 ;  /* 0x00006802000085a7 */ /* 0x000f2400080010ff */
[----:B-12-4-:R-:W-:Y:S05]  /*61b0*/  @P0 EXIT ;  /* 0x000000000000094d */ /* 0x016fea0003800000 */
[----:B------:R-:W-:Y:S05]  /*61c0*/  BRA `(.L_x_103) ;  /* 0xfffffffc00e87947 */ /* 0x000fea000383ffff */
.L_x_88:
[----:B------:R-:W-:-:S06]  /*61d0*/  UISETP.GE.AND UP0, UPT, UR18, 0x4, UPT ;  /* 0x000000041200788c */ /* 0x000fcc000bf06270 */
[----:B------:R-:W-:-:S13]  /*61e0*/  PLOP3.LUT P0, PT, PT, PT, UP0, 0x80, 0x8 ;  /* 0x000000000008781c */ /* 0x000fda0003f0f008 */
[----:B-1----:R-:W-:Y:S05]  /*61f0*/  @!P0 EXIT ;  /* 0x000000000000894d */ /* 0x002fea0003800000 */
[----:B------:R-:W-:Y:S01]  /*6200*/  BAR.SYNC.DEFER_BLOCKING 0x6, 0xa0 ;  /* 0x0182800000007b1d */ /* 0x000fe20000010000 */
[C---:B------:R-:W-:Y:S01]  /*6210*/  IMAD.SHL.U32 R3, R65.reuse, 0x10, RZ ;  /* 0x0000001041037824 */ /* 0x040fe200078e00ff */
[C---:B------:R-:W-:Y:S01]  /*6220*/  SHF.L.U32 R4, R52.reuse, 0x15, RZ ;  /* 0x0000001534047819 */ /* 0x040fe200000006ff */
[----:B------:R-:W-:Y:S01]  /*6230*/  IMAD.SHL.U32 R5, R52, 0x200, RZ ;  /* 0x0000020034057824 */ /* 0x000fe200078e00ff */
[C---:B------:R-:W-:Y:S01]  /*6240*/  LOP3.LUT R66, R65.reuse, 0x60, RZ, 0xc0, !PT ;  /* 0x0000006041427812 */ /* 0x040fe200078ec0ff */
[----:B------:R-:W-:Y:S01]  /*6250*/  IMAD.SHL.U32 R2, R65, 0x2, RZ ;  /* 0x0000000241027824 */ /* 0x000fe200078e00ff */
[----:B------:R-:W-:Y:S02]  /*6260*/  UMOV UR43, 0x400 ;  /* 0x00000400002b7882 */ /* 0x000fe40000000000 */
[----:B------:R-:W1:Y:S01]  /*6270*/  LDC.64 R50, c[0x0][0x8b0] ;  /* 0x00022c00ff327b82 */ /* 0x000e620000000a00 */
[----:B------:R-:W-:Y:S01]  /*6280*/  ULEA UR43, UR62, UR43, 0x18 ;  /* 0x0000002b3e2b7291 */ /* 0x000fe2000f8ec0ff */
[C---:B------:R-:W-:Y:S01]  /*6290*/  LOP3.LUT R64, R3.reuse, 0x590, RZ, 0xc0, !PT ;  /* 0x0000059003407812 */ /* 0x040fe200078ec0ff */
[----:B------:R-:W2:Y:S01]  /*62a0*/  LDCU.64 UR6, c[0x0][0x890] ;  /* 0x00011200ff0677ac */ /* 0x000ea20008000a00 */
[----:B------:R-:W-:Y:S01]  /*62b0*/  LOP3.LUT R3, R3, 0x60, RZ, 0xc0, !PT ;  /* 0x0000006003037812 */ /* 0x000fe200078ec0ff */
[----:B------:R-:W-:Y:S01]  /*62c0*/  IMAD.U32 R23, R65, 0x10000, RZ ;  /* 0x0001000041177824 */ /* 0x000fe200078e00ff */
[----:B------:R-:W-:Y:S01]  /*62d0*/  LOP3.LUT R64, R64, 0x200, R5, 0xf8, !PT ;  /* 0x0000020040407812 */ /* 0x000fe200078ef805 */
[----:B------:R-:W-:Y:S01]  /*62e0*/  UIADD3 UR4, UPT, UPT, UR43, 0x200, URZ ;  /* 0x000002002b047890 */ /* 0x000fe2000fffe0ff */
[----:B------:R-:W3:Y:S01]  /*62f0*/  LDC.64 R48, c[0x0][0x8a8] ;  /* 0x00022a00ff307b82 */ /* 0x000ee20000000a00 */
[----:B------:R-:W-:Y:S01]  /*6300*/  LOP3.LUT R2, R3, 0xc, R2, 0xf8, !PT ;  /* 0x0000000c03027812 */ /* 0x000fe200078ef802 */
[----:B------:R-:W-:Y:S01]  /*6310*/  HFMA2 R61, -RZ, RZ, 0, 5.9604644775390625e-08 ;  /* 0x00000001ff3d7431 */ /* 0x000fe200000001ff */
[----:B------:R-:W-:Y:S01]  /*6320*/  LOP3.LUT R4, R4, 0x200000, RZ, 0xc0, !PT ;  /* 0x0020000004047812 */ /* 0x000fe200078ec0ff */
[----:B------:R-:W-:Y:S01]  /*6330*/  HFMA2 R59, -RZ, RZ, 0, 0 ;  /* 0x00000000ff3b7431 */ /* 0x000fe200000001ff */
[----:B------:R-:W-:Y:S01]  /*6340*/  LOP3.LUT R64, R64, R2, RZ, 0xfc, !PT ;  /* 0x0000000240407212 */ /* 0x000fe200078efcff */
[----:B------:R-:W-:Y:S01]  /*6350*/  IMAD.U32 R55, RZ, RZ, UR4 ;  /* 0x00000004ff377e24 */ /* 0x000fe2000f8e00ff */
[C---:B------:R-:W-:Y:S01]  /*6360*/  LOP3.LUT R63, R65.reuse, 0x2, RZ, 0xc0, !PT ;  /* 0x00000002413f7812 */ /* 0x040fe200078ec0ff */
[----:B------:R-:W-:Y:S01]  /*6370*/  IMAD.MOV.U32 R22, RZ, RZ, RZ ;  /* 0x000000ffff167224 */ /* 0x000fe200078e00ff */
[----:B------:R-:W4:Y:S01]  /*6380*/  LDS R0, [UR43+0x130] ;  /* 0x0001302bff007984 */ /* 0x000f220008000800 */
[----:B------:R-:W-:Y:S01]  /*6390*/  LOP3.LUT R23, R4, 0x400000, R23, 0xf8, !PT ;  /* 0x0040000004177812 */ /* 0x000fe200078ef817 */
[----:B------:R-:W-:Y:S01]  /*63a0*/  IMAD R64, R64, 0x4, R55 ;  /* 0x0000000440407824 */ /* 0x000fe200078e0237 */
[----:B------:R-:W-:Y:S01]  /*63b0*/  LOP3.LUT R65, R65, 0x4, RZ, 0xc0, !PT ;  /* 0x0000000441417812 */ /* 0x000fe200078ec0ff */
[----:B--2---:R-:W-:Y:S01]  /*63c0*/  IMAD.U32 R67, RZ, RZ, UR7 ;  /* 0x00000007ff437e24 */ /* 0x004fe2000f8e00ff */
[----:B------:R-:W-:Y:S01]  /*63d0*/  MOV R68, UR6 ;  /* 0x0000000600447c02 */ /* 0x000fe20008000f00 */
[----:B------:R-:W-:Y:S01]  /*63e0*/  IMAD.MOV.U32 R57, RZ, RZ, RZ ;  /* 0x000000ffff397224 */ /* 0x000fe200078e00ff */
[----:B------:R-:W-:Y:S01]  /*63f0*/  MOV R60, RZ ;  /* 0x000000ff003c7202 */ /* 0x000fe20000000f00 */
[--C-:B------:R-:W-:Y:S01]  /*6400*/  IMAD R63, R63, -0x10, R64.reuse ;  /* 0xfffffff03f3f7824 */ /* 0x100fe200078e0240 */
[----:B------:R-:W2:Y:S01]  /*6410*/  LDCU UR57, c[0x0][0x370] ;  /* 0x00006e00ff3977ac */ /* 0x000ea20008000800 */
[----:B------:R-:W-:Y:S01]  /*6420*/  IMAD R62, R65, -0x10, R64 ;  /* 0xfffffff0413e7824 */ /* 0x000fe200078e0240 */
[----:B------:R-:W1:Y:S01]  /*6430*/  LDCU UR42, c[0x0][0xb0c] ;  /* 0x00016180ff2a77ac */ /* 0x000e620008000800 */
[----:B------:R-:W1:Y:S01]  /*6440*/  LDCU UR63, c[0x0][0xb20] ;  /* 0x00016400ff3f77ac */ /* 0x000e620008000800 */
[----:B------:R-:W1:Y:S01]  /*6450*/  LDCU UR38, c[0x0][0xb30] ;  /* 0x00016600ff2677ac */ /* 0x000e620008000800 */
[----:B------:R-:W1:Y:S01]  /*6460*/  LDCU.64 UR50, c[0x0][0x888] ;  /* 0x00011100ff3277ac */ /* 0x000e620008000a00 */
[----:B------:R-:W1:Y:S01]  /*6470*/  LDCU.64 UR40, c[0x0][0xb28] ;  /* 0x00016500ff2877ac */ /* 0x000e620008000a00 */
[----:B------:R-:W1:Y:S01]  /*6480*/  LDCU.128 UR52, c[0x0][0xb10] ;  /* 0x00016200ff3477ac */ /* 0x000e620008000c00 */
[----:B------:R-:W1:Y:S01]  /*6490*/  LDCU UR56, c[0x0][0x374] ;  /* 0x00006e80ff3877ac */ /* 0x000e620008000800 */
[----:B----4-:R-:W-:Y:S01]  /*64a0*/  IMAD.IADD R23, R0, 0x1, R23 ;  /* 0x0000000100177824 */ /* 0x010fe200078e0217 */
[----:B------:R-:W-:Y:S01]  /*64b0*/  UMOV UR49, URZ ;  /* 0x000000ff00317c82 */ /* 0x000fe20008000000 */
[----:B-123--:R-:W-:-:S05]  /*64c0*/  UMOV UR48, URZ ;  /* 0x000000ff00307c82 */ /* 0x00efca0008000000 */
.L_x_147:
[----:B------:R-:W-:Y:S02]  /*64d0*/  LEA R3, R57, UR43, 0x3 ;  /* 0x0000002b39037c11 */ /* 0x000fe4000f8e18ff */
[----:B------:R-:W-:Y:S02]  /*64e0*/  SHF.L.U32 R0, R59, 0x1f, RZ ;  /* 0x0000001f3b007819 */ /* 0x000fe400000006ff */
[----:B-1----:R-:W-:Y:S02]  /*64f0*/  LEA R4, R57, UR43, 0x4 ;  /* 0x0000002b39047c11 */ /* 0x002fe4000f8e20ff */
[----:B------:R-:W1:Y:S02]  /*6500*/  SYNCS.PHASECHK.TRANS64.TRYWAIT P0, [R3+URZ+0x80], R0 ;  /* 0x00008000030075a7 */ /* 0x000e6400080011ff */
[----:B-12---:R-:W-:Y:S05]  /*6510*/  @!P0 BRA `(.L_x_104) ;  /* 0x0000003800708947 */ /* 0x006fea0003800000 */
.L_x_196:
[----:B------:R-:W2:Y:S01]  /*6520*/  LDS.128 R4, [R4+0x110] ;  /* 0x0001100004047984 */ /* 0x000ea20000000c00 */
[----:B------:R-:W-:Y:S01]  /*6530*/  UISETP.GE.AND UP0, UPT, UR39, 0x1, UPT ;  /* 0x000000012700788c */ /* 0x000fe2000bf06270 */
[----:B------:R-:W-:Y:S01]  /*6540*/  @!PT LDS RZ, [RZ] ;  /* 0x00000000fffff984 */ /* 0x000fe20000000800 */
[----:B------:R-:W-:Y:S01]  /*6550*/  @!PT LDS RZ, [RZ] ;  /* 0x00000000fffff984 */ /* 0x000fe20000000800 */
[----:B------:R-:W-:Y:S01]  /*6560*/  @!PT LDS RZ, [RZ] ;  /* 0x00000000fffff984 */ /* 0x000fe20000000800 */
[----:B------:R-:W-:Y:S01]  /*6570*/  @!PT LDS RZ, [RZ] ;  /* 0x00000000fffff984 */ /* 0x000fe20000000800 */
[----:B------:R3:W-:Y:S06]  /*6580*/  MEMBAR.ALL.CTA ;  /* 0x0000000000007992 */ /* 0x0007ec0000008000 */
[----:B---3--:R-:W3:Y:S01]  /*6590*/  FENCE.VIEW.ASYNC.S ;  /* 0x00000000000073c6 */ /* 0x008ee20000000000 */
[----:B--2---:R-:W-:Y:S11]  /*65a0*/  LOP3.LUT P0, RZ, R6, 0x1, RZ, 0xc0, !PT ;  /* 0x0000000106ff7812 */ /* 0x004ff6000780c0ff */
[----:B------:R-:W-:Y:S02]  /*65b0*/  @!UPT UIADD3 URZ, UPT, UPT, URZ, URZ, URZ ;  /* 0x000000fffffff290 */ /* 0x000fe4000fffe0ff */
[----:B---3--:R-:W-:Y:S01]  /*65c0*/  VOTEU.ANY UP1, P0 ;  /* 0x0000000000ff7886 */ /* 0x008fe20000020100 */
[----:B------:R-:W-:Y:S01]  /*65d0*/  PLOP3.LUT P0, PT, PT, PT, UP1, 0x80, 0x8 ;  /* 0x000000000008781c */ /* 0x000fe20003f0f018 */
[----:B------:R-:W-:Y:S11]  /*65e0*/  UP2UR UR59, UPR, URZ, 0x2 ;  /* 0x00000002ff3b7883 */ /* 0x000ff60008000000 */
[----:B------:R-:W-:Y:S01]  /*65f0*/  @!UPT UIADD3 URZ, UPT, UPT, URZ, URZ, URZ ;  /* 0x000000fffffff290 */ /* 0x000fe2000fffe0ff */
[----:B-1----:R-:W-:Y:S02]  /*6600*/  @P0 SHF.R.U32.HI R0, RZ, 0x10, R5 ;  /* 0x00000010ff000819 */ /* 0x002fe40000011605 */
        /* <DEDUP_REMOVED lines=13> */
[----:B------:R-:W-:Y:S02]  /*66e0*/  UIMAD.WIDE.U32 UR6, UR57, UR52, URZ ;  /* 0x00000034390672a5 */ /* 0x000fe4000f8e00ff */
[----:B------:R-:W-:Y:S02]  /*66f0*/  UISETP.NE.AND UP0, UPT, UR54, 0x1, UPT ;  /* 0x000000013600788c */ /* 0x000fe4000bf05270 */
[----:B------:R-:W-:Y:S02]  /*6700*/  UIMAD.WIDE.U32 UR8, UR36, UR55, URZ ;  /* 0x00000037240872a5 */ /* 0x000fe4000f8e00ff */
[----:B------:R-:W-:Y:S02]  /*6710*/  UIMAD.WIDE.U32 UR10, UR37, UR52, URZ ;  /* 0x00000034250a72a5 */ /* 0x000fe4000f8e00ff */
[----:B------:R-:W-:Y:S02]  /*6720*/  UISETP.NE.AND UP1, UPT, UR42, 0x1, UPT ;  /* 0x000000012a00788c */ /* 0x000fe4000bf25270 */
[----:B------:R-:W-:Y:S01]  /*6730*/  UISETP.NE.AND UP2, UPT, UR39, 0x1, UPT ;  /* 0x000000012700788c */ /* 0x000fe2000bf45270 */
[----:B------:R-:W-:Y:S02]  /*6740*/  UMOV UR4, UR5 ;  /* 0x0000000500047c82 */ /* 0x000fe40008000000 */
[----:B------:R-:W-:Y:S03]  /*6750*/  USHF.R.U32.HI UR5, URZ, UR63, UR4 ;  /* 0x0000003fff057299 */ /* 0x000fe60008011604 */
[----:B------:R-:W-:Y:S02]  /*6760*/  UMOV UR4, UR7 ;  /* 0x0000000700047c82 */ /* 0x000fe40008000000 */
[----:B------:R-:W-:Y:S02]  /*6770*/  USHF.R.U32.HI UR7, URZ, UR53, UR4 ;  /* 0x00000035ff077299 */ /* 0x000fe40008011604 */
[----:B------:R-:W-:Y:S02]  /*6780*/  USEL UR4, UR56, UR5, !UP0 ;  /* 0x0000000538047287 */ /* 0x000fe4000c000000 */
[----:B------:R-:W-:Y:S01]  /*6790*/  USEL UR7, UR57, UR7, !UP1 ;  /* 0x0000000739077287 */ /* 0x000fe2000c800000 */
[----:B------:R-:W-:Y:S01]  /*67a0*/  UMOV UR5, UR9 ;  /* 0x0000000900057c82 */ /* 0x000fe20008000000 */
[----:B------:R-:W-:Y:S02]  /*67b0*/  UIMAD.WIDE.U32 UR8, UR4, UR40, URZ ;  /* 0x00000028040872a5 */ /* 0x000fe4000f8e00ff */
[----:B------:R-:W-:Y:S03]  /*67c0*/  USHF.R.U32.HI UR6, URZ, UR63, UR5 ;  /* 0x0000003fff067299 */ /* 0x000fe60008011605 */
[----:B------:R-:W-:Y:S01]  /*67d0*/  UMOV UR5, UR11 ;  /* 0x0000000b00057c82 */ /* 0x000fe20008000000 */
[----:B------:R-:W-:Y:S02]  /*67e0*/  UIMAD.WIDE.U32 UR10, UR7, UR40, URZ ;  /* 0x00000028070a72a5 */ /* 0x000fe4000f8e00ff */
[----:B------:R-:W-:Y:S02]  /*67f0*/  USHF.R.U32.HI UR12, URZ, UR53, UR5 ;  /* 0x00000035ff0c7299 */ /* 0x000fe40008011605 */
[----:B------:R-:W-:Y:S01]  /*6800*/  USEL UR6, UR36, UR6, !UP0 ;  /* 0x0000000624067287 */ /* 0x000fe2000c000000 */
[----:B------:R-:W-:Y:S02]  /*6810*/  UMOV UR5, UR9 ;  /* 0x0000000900057c82 */ /* 0x000fe40008000000 */
[----:B------:R-:W-:Y:S01]  /*6820*/  UMOV UR10, UR11 ;  /* 0x0000000b000a7c82 */ /* 0x000fe20008000000 */
[----:B------:R-:W-:Y:S02]  /*6830*/  @UP2 USHF.R.U32.HI UR4, URZ, UR41, UR5 ;  /* 0x00000029ff042299 */ /* 0x000fe40008011605 */
[----:B------:R-:W-:Y:S02]  /*6840*/  @UP2 USHF.R.U32.HI UR7, URZ, UR41, UR10 ;  /* 0x00000029ff072299 */ /* 0x000fe4000801160a */
[----:B------:R-:W-:Y:S02]  /*6850*/  UIMAD UR4, UR39, UR4, URZ ;  /* 0x00000004270472a4 */ /* 0x000fe4000f8e02ff */
[----:B------:R-:W-:Y:S02]  /*6860*/  UIMAD.WIDE.U32 UR10, UR6, UR40, URZ ;  /* 0x00000028060a72a5 */ /* 0x000fe4000f8e00ff */
[----:B------:R-:W-:Y:S02]  /*6870*/  USEL UR5, UR37, UR12, !UP1 ;  /* 0x0000000c25057287 */ /* 0x000fe4000c800000 */
[----:B------:R-:W-:Y:S02]  /*6880*/  UIMAD UR8, UR39, UR7, URZ ;  /* 0x00000007270872a4 */ /* 0x000fe4000f8e02ff */
[----:B------:R-:W-:Y:S03]  /*6890*/  UISETP.GE.AND UP0, UPT, UR6, UR4, UPT ;  /* 0x000000040600728c */ /* 0x000fe6000bf06270 */
[----:B------:R-:W-:Y:S01]  /*68a0*/  UMOV UR4, UR11 ;  /* 0x0000000b00047c82 */ /* 0x000fe20008000000 */
[----:B------:R-:W-:Y:S02]  /*68b0*/  UISETP.GE.OR UP0, UPT, UR5, UR8, UP0 ;  /* 0x000000080500728c */ /* 0x000fe40008706670 */
[----:B------:R-:W-:Y:S02]  /*68c0*/  USHF.R.U32.HI UR4, URZ, UR41, UR4 ;  /* 0x00000029ff047299 */ /* 0x000fe40008011604 */
[----:B------:R-:W-:Y:S02]  /*68d0*/  UIMAD.WIDE.U32 UR8, UR5, UR40, URZ ;  /* 0x00000028050872a5 */ /* 0x000fe4000f8e00ff */
[----:B------:R-:W-:Y:S02]  /*68e0*/  USEL UR11, UR6, UR4, !UP2 ;  /* 0x00000004060b7287 */ /* 0x000fe4000d000000 */
[----:B------:R-:W-:Y:S02]  /*68f0*/  UIADD3 UR8, UPT, UPT, -UR5, URZ, URZ ;  /* 0x000000ff05087290 */ /* 0x000fe4000fffe1ff */
[----:B------:R-:W-:Y:S01]  /*6900*/  UIADD3 UR10, UPT, UPT, -UR11, URZ, URZ ;  /* 0x000000ff0b0a7290 */ /* 0x000fe2000fffe1ff */
[----:B------:R-:W-:Y:S01]  /*6910*/  @!UP0 UMOV UR4, UR9 ;  /* 0x0000000900048c82 */ /* 0x000fe20008000000 */
[----:B------:R-:W-:Y:S02]  /*6920*/  UIADD3 UR9, UPT, UPT, -UR6, URZ, URZ ;  /* 0x000000ff06097290 */ /* 0x000fe4000fffe1ff */
[----:B------:R-:W-:Y:S02]  /*6930*/  @!UP0 USHF.R.U32.HI UR4, URZ, UR41, UR4 ;  /* 0x00000029ff048299 */ /* 0x000fe40008011604 */
[----:B------:R-:W-:Y:S02]  /*6940*/  UIMAD UR10, UR39, UR10, UR6 ;  /* 0x0000000a270a72a4 */ /* 0x000fe4000f8e0206 */
[----:B------:R-:W-:Y:S04]  /*6950*/  @!UP0 USEL UR4, UR5, UR4, !UP2 ;  /* 0x0000000405048287 */ /* 0x000fe8000d000000 */
[----:B------:R-:W-:Y:S02]  /*6960*/  @!UP0 UIMAD UR10, UR7, UR10, UR4 ;  /* 0x0000000a070a82a4 */ /* 0x000fe4000f8e0204 */
[----:B------:R-:W-:Y:S02]  /*6970*/  @!UP0 UIADD3 UR11, UPT, UPT, UR11, -UR4, URZ ;  /* 0x800000040b0b8290 */ /* 0x000fe4000fffe0ff */
[----:B------:R-:W-:Y:S02]  /*6980*/  UIMAD UR7, UR42, UR8, UR37 ;  /* 0x000000082a0772a4 */ /* 0x000fe4000f8e0225 */
[----:B------:R-:W-:Y:S02]  /*6990*/  @!UP0 UIMAD UR6, UR11, UR39, UR5 ;  /* 0x000000270b0682a4 */ /* 0x000fe4000f8e0205 */
[----:B------:R-:W-:Y:S01]  /*69a0*/  UIMAD UR4, UR54, UR9, UR36 ;  /* 0x00000009360472a4 */ /* 0x000fe2000f8e0224 */
[----:B------:R-:W-:Y:S02]  /*69b0*/  @!UP0 UMOV UR5, UR10 ;  /* 0x0000000a00058c82 */ /* 0x000fe40008000000 */
[----:B------:R-:W-:Y:S02]  /*69c0*/  UIMAD UR37, UR5, UR42, UR7 ;  /* 0x0000002a052572a4 */ /* 0x000fe4000f8e0207 */
[----:B------:R-:W-:Y:S11]  /*69d0*/  UIMAD UR36, UR6, UR54, UR4 ;  /* 0x00000036062472a4 */ /* 0x000ff6000f8e0204 */
[----:B------:R-:W-:Y:S01]  /*69e0*/  @!UPT UIADD3 URZ, UPT, UPT, URZ, URZ, URZ ;  /* 0x000000fffffff290 */ /* 0x000fe2000fffe0ff */
.L_x_105:
[----:B------:R-:W-:Y:S01]  /*69f0*/  UISETP.NE.AND UP0, UPT, UR38, 0x1, UPT ;  /* 0x000000012600788c */ /* 0x000fe2000bf05270 */
[----:B------:R-:W-:Y:S01]  /*6a00*/  LOP3.LUT P0, RZ, R55, 0x1b0, RZ, 0xc0, !PT ;  /* 0x000001b037ff7812 */ /* 0x000fe2000780c0ff */
[----:B------:R-:W-:Y:S01]  /*6a10*/  USHF.L.U32 UR46, UR26, 0x6, URZ ;  /* 0x000000061a2e7899 */ /* 0x000fe200080006ff */
[----:B------:R-:W-:Y:S01]  /*6a20*/  BSSY.RECONVERGENT B6, `(.L_x_106) ;  /* 0x0000034000067945 */ /* 0x000fe20003800200 */
[----:B------:R-:W-:Y:S01]  /*6a30*/  USHF.L.U32 UR45, UR27, 0x7, URZ ;  /* 0x000000071b2d7899 */ /* 0x000fe200080006ff */
[----:B------:R-:W-:Y:S06]  /*6a40*/  IADD3 R57, PT, PT, R57, 0x1, RZ ;  /* 0x0000000139397810 */ /* 0x000fec0007ffe0ff */
[----:B------:R-:W2:Y:S01]  /*6a50*/  @!UP0 LDCU.128 UR12, c[0x0][0xb10] ;  /* 0x00016200ff0c87ac */ /* 0x000ea20008000c00 */
[----:B------:R-:W3:Y:S01]  /*6a60*/  @!UP0 LDCU UR5, c[0x0][0xb0c] ;  /* 0x00016180ff0587ac */ /* 0x000ee20008000800 */
[----:B------:R-:W4:Y:S01]  /*6a70*/  @!UP0 LDCU UR10, c[0x0][0xb20] ;  /* 0x00016400ff0a87ac */ /* 0x000f220008000800 */
[----:B--2---:R-:W-:Y:S02]  /*6a80*/  UIMAD.WIDE.U32 UR8, UR37, UR12, URZ ;  /* 0x0000000c250872a5 */ /* 0x004fe4000f8e00ff */
[----:B------:R-:W-:Y:S02]  /*6a90*/  UIMAD.WIDE.U32 UR6, UR36, UR15, URZ ;  /* 0x0000000f240672a5 */ /* 0x000fe4000f8e00ff */
[----:B------:R-:W-:Y:S03]  /*6aa0*/  @!UP0 UISETP.NE.AND UP1, UPT, UR14, 0x1, UPT ;  /* 0x000000010e00888c */ /* 0x000fe6000bf25270 */
[----:B------:R-:W-:Y:S01]  /*6ab0*/  @!UP0 UMOV UR4, UR9 ;  /* 0x0000000900048c82 */ /* 0x000fe20008000000 */
[----:B---3--:R-:W-:Y:S02]  /*6ac0*/  @!UP0 UISETP.NE.AND UP2, UPT, UR5, 0x1, UPT ;  /* 0x000000010500888c */ /* 0x008fe4000bf45270 */
[----:B------:R-:W-:Y:S01]  /*6ad0*/  @!UP0 USHF.R.U32.HI UR4, URZ, UR13, UR4 ;  /* 0x0000000dff048299 */ /* 0x000fe20008011604 */
[----:B------:R-:W-:Y:S02]  /*6ae0*/  @!UP0 UMOV UR6, UR7 ;  /* 0x0000000700068c82 */ /* 0x000fe40008000000 */
[----:B----4-:R-:W-:Y:S02]  /*6af0*/  @!UP0 USHF.R.U32.HI UR6, URZ, UR10, UR6 ;  /* 0x0000000aff068299 */ /* 0x010fe40008011606 */
[----:B------:R-:W-:Y:S02]  /*6b00*/  @!UP0 USEL UR7, UR37, UR4, !UP2 ;  /* 0x0000000425078287 */ /* 0x000fe4000d000000 */
[----:B------:R-:W-:Y:S04]  /*6b10*/  @!UP0 USEL UR6, UR36, UR6, !UP1 ;  /* 0x0000000624068287 */ /* 0x000fe8000c800000 */
[----:B------:R-:W-:Y:S02]  /*6b20*/  @!UP0 UIADD3 UR4, UPT, UPT, -UR7, UR6, URZ ;  /* 0x0000000607048290 */ /* 0x000fe4000fffe1ff */
[----:B------:R-:W-:Y:S02]  /*6b30*/  @!UP0 UIADD3 UR6, UPT, UPT, UR7, -UR6, URZ ;  /* 0x8000000607068290 */ /* 0x000fe4000fffe0ff */
[----:B------:R-:W-:Y:S02]  /*6b40*/  @!UP0 UIMAD UR37, UR4, UR5, UR37 ;  /* 0x00000005042582a4 */ /* 0x000fe4000f8e0225 */
[----:B------:R-:W-:Y:S01]  /*6b50*/  @!UP0 UIMAD UR36, UR6, UR14, UR36 ;  /* 0x0000000e062482a4 */ /* 0x000fe2000f8e0224 */
[----:B------:R-:W-:Y:S11]  /*6b60*/  @!P0 BRA `(.L_x_107) ;  /* 0x00000000007c8947 */ /* 0x000ff60003800000 */
[----:B------:R-:W2:Y:S01]  /*6b70*/  LDCU.64 UR8, c[0x4][0x80] ;  /* 0x01001000ff0877ac */ /* 0x000ea20008000a00 */
[----:B------:R-:W-:Y:S01]  /*6b80*/  MOV R2, 0x0 ;  /* 0x0000000000027802 */ /* 0x000fe20000000f00 */
[----:B------:R-:W-:Y:S02]  /*6b90*/  HFMA2 R12, -RZ, RZ, 0, 5.9604644775390625e-08 ;  /* 0x00000001ff0c7431 */ /* 0x000fe400000001ff */
[----:B------:R-:W-:Y:S01]  /*6ba0*/  IMAD.MOV.U32 R8, RZ, RZ, 0x70 ;  /* 0x00000070ff087424 */ /* 0x000fe200078e00ff */
[----:B------:R3:W4:Y:S01]  /*6bb0*/  LDC.64 R14, c[0x4][R2] ;  /* 0x01000000020e7b82 */ /* 0x0007220000000a00 */
[----:B------:R-:W1:Y:S01]  /*6bc0*/  LDCU.64 UR6, c[0x4][0x88] ;  /* 0x01001100ff0677ac */ /* 0x000e620008000a00 */
[----:B------:R-:W-:Y:S01]  /*6bd0*/  IMAD.MOV.U32 R13, RZ, RZ, RZ ;  /* 0x000000ffff0d7224 */ /* 0x000fe200078e00ff */
[----:B------:R-:W1:Y:S01]  /*6be0*/  LDCU.64 UR4, c[0x4][0x8] ;  /* 0x01000100ff0477ac */ /* 0x000e620008000a00 */
[----:B--2---:R-:W-:Y:S01]  /*6bf0*/  MOV R5, UR9 ;  /* 0x0000000900057c02 */ /* 0x004fe20008000f00 */
[----:B------:R-:W-:Y:S01]  /*6c00*/  IMAD.U32 R4, RZ, RZ, UR8 ;  /* 0x00000008ff047e24 */ /* 0x000fe2000f8e00ff */
[----:B-1----:R-:W-:Y:S01]  /*6c10*/  MOV R7, UR7 ;  /* 0x0000000700077c02 */ /* 0x002fe20008000f00 */
[----:B------:R-:W-:Y:S01]  /*6c20*/  IMAD.U32 R6, RZ, RZ, UR6 ;  /* 0x00000006ff067e24 */ /* 0x000fe2000f8e00ff */
[----:B------:R-:W-:Y:S01]  /*6c30*/  MOV R11, UR5 ;  /* 0x00000005000b7c02 */ /* 0x000fe20008000f00 */
[----:B------:R-:W-:Y:S02]  /*6c40*/  IMAD.U32 R10, RZ, RZ, UR4 ;  /* 0x00000004ff0a7e24 */ /* 0x000fe4000f8e00ff */
[----:B------:R-:W-:Y:S07]  /*6c50*/  LEPC R20, `(.L_x_108) ;  /* 0x000000001014794e */ /* 0x000fee0000000000 */
[----:B---345:R-:W-:Y:S05]  /*6c60*/  CALL.ABS.NOINC R14 ;  /* 0x000000000e007343 */ /* 0x038fea0003c00000 */
.L_x_108:
[----:B------:R-:W1:Y:S01]  /*6c70*/  LDCU.64 UR8, c[0x4][0x80] ;  /* 0x01001000ff0877ac */ /* 0x000e620008000a00 */
[----:B------:R-:W2:Y:S01]  /*6c80*/  LDC.64 R2, c[0x4][R2] ;  /* 0x0100000002027b82 */ /* 0x000ea20000000a00 */
[----:B------:R-:W-:Y:S02]  /*6c90*/  HFMA2 R12, -RZ, RZ, 0, 5.9604644775390625e-08 ;  /* 0x00000001ff0c7431 */ /* 0x000fe400000001ff */
[----:B------:R-:W-:Y:S02]  /*6ca0*/  IMAD.MOV.U32 R8, RZ, RZ, 0x70 ;  /* 0x00000070ff087424 */ /* 0x000fe400078e00ff */
[----:B------:R-:W-:Y:S01]  /*6cb0*/  IMAD.MOV.U32 R13, RZ, RZ, RZ ;  /* 0x000000ffff0d7224 */ /* 0x000fe200078e00ff */
[----:B------:R-:W3:Y:S01]  /*6cc0*/  LDCU.64 UR6, c[0x4][0x88] ;  /* 0x01001100ff0677ac */ /* 0x000ee20008000a00 */
[----:B------:R-:W4:Y:S01]  /*6cd0*/  LDCU.64 UR4, c[0x4][0x8] ;  /* 0x01000100ff0477ac */ /* 0x000f220008000a00 */
[----:B-1----:R-:W-:Y:S02]  /*6ce0*/  MOV R4, UR8 ;  /* 0x0000000800047c02 */ /* 0x002fe40008000f00 */
[----:B------:R-:W-:Y:S02]  /*6cf0*/  MOV R5, UR9 ;  /* 0x0000000900057c02 */ /* 0x000fe40008000f00 */
[----:B---3--:R-:W-:Y:S01]  /*6d00*/  MOV R7, UR7 ;  /* 0x0000000700077c02 */ /* 0x008fe20008000f00 */
[----:B------:R-:W-:Y:S01]  /*6d10*/  IMAD.U32 R6, RZ, RZ, UR6 ;  /* 0x00000006ff067e24 */ /* 0x000fe2000f8e00ff */
[----:B----4-:R-:W-:Y:S01]  /*6d20*/  MOV R11, UR5 ;  /* 0x00000005000b7c02 */ /* 0x010fe20008000f00 */
[----:B------:R-:W-:Y:S02]  /*6d30*/  IMAD.U32 R10, RZ, RZ, UR4 ;  /* 0x00000004ff0a7e24 */ /* 0x000fe4000f8e00ff */
[----:B------:R-:W-:Y:S07]  /*6d40*/  LEPC R20, `(.L_x_107) ;  /* 0x000000001014794e */ /* 0x000fee0000000000 */
[----:B--2---:R-:W-:Y:S05]  /*6d50*/  CALL.ABS.NOINC R2 ;  /* 0x0000000002007343 */ /* 0x004fea0003c00000 */
.L_x_107:
[----:B------:R-:W-:Y:S05]  /*6d60*/  BSYNC.RECONVERGENT B6 ;  /* 0x0000000000067941 */ /* 0x000fea0003800200 */
.L_x_106:
[----:B------:R-:W-:Y:S01]  /*6d70*/  R2UR UR5, R68 ;  /* 0x00000000440572ca */ /* 0x000fe200000e0000 */
[----:B------:R-:W-:Y:S01]  /*6d80*/  UISETP.NE.AND UP2, UPT, UR61, URZ, UPT ;  /* 0x000000ff3d00728c */ /* 0x000fe2000bf45270 */
[----:B------:R-:W-:Y:S02]  /*6d90*/  R2UR UR4, R67 ;  /* 0x00000000430472ca */ /* 0x000fe400000e0000 */
[----:B------:R-:W-:Y:S02]  /*6da0*/  ISETP.NE.U32.AND P4, PT, R50, RZ, PT ;  /* 0x000000ff3200720c */ /* 0x000fe40003f85070 */
[----:B------:R-:W-:Y:S02]  /*6db0*/  ISETP.NE.U32.AND P2, PT, RZ, UR50, PT ;  /* 0x00000032ff007c0c */ /* 0x000fe4000bf45070 */
[----:B------:R-:W-:Y:S02]  /*6dc0*/  PLOP3.LUT P1, PT, PT, PT, UP2, 0x80, 0x8 ;  /* 0x000000000008781c */ /* 0x000fe40003f2f028 */
[----:B------:R-:W-:Y:S02]  /*6dd0*/  ISETP.NE.AND.EX P4, PT, R51, RZ, PT, P4 ;  /* 0x000000ff3300720c */ /* 0x000fe40003f85340 */
[----:B------:R-:W-:Y:S01]  /*6de0*/  ISETP.NE.AND.EX P2, PT, RZ, UR51, PT, P2 ;  /* 0x00000033ff007c0c */ /* 0x000fe2000bf45320 */
[----:B------:R-:W-:Y:S04]  /*6df0*/  UISETP.NE.U32.AND UP0, UPT, UR5, URZ, UPT ;  /* 0x000000ff0500728c */ /* 0x000fe8000bf05070 */
[----:B------:R-:W-:Y:S02]  /*6e00*/  UISETP.NE.AND.EX UP1, UPT, UR4, URZ, UPT, UP0 ;  /* 0x000000ff0400728c */ /* 0x000fe4000bf25300 */
[----:B------:R-:W-:Y:S02]  /*6e10*/  UPLOP3.LUT UP0, UPT, UPT, UPT, UPT, 0x40, 0x4 ;  /* 0x000000000004789c */ /* 0x000fe40003f0e870 */
[----:B------:R-:W-:Y:S06]  /*6e20*/  @UP2 UPLOP3.LUT UP0, UPT, UPT, UPT, UP1, 0x80, 0x8 ;  /* 0x000000000008289c */ /* 0x000fec0003f0f010 */
[----:B------:R-:W-:Y:S01]  /*6e30*/  PLOP3.LUT P0, PT, PT, PT, UP0, 0x80, 0x8 ;  /* 0x000000000008781c */ /* 0x000fe20003f0f008 */
[----:B------:R-:W-:Y:S01]  /*6e40*/  @!UPT UIADD3 URZ, UPT, UPT, URZ, URZ, URZ ;  /* 0x000000fffffff290 */ /* 0x000fe2000fffe0ff */
[----:B------:R-:W-:Y:S11]  /*6e50*/  BRA.U !UP1, `(.L_x_109) ;  /* 0x0000000109407547 */ /* 0x000ff6000b800000 */
[----:B------:R-:W-:Y:S01]  /*6e60*/  UISETP.NE.U32.AND UP0, UPT, UR50, URZ, UPT ;  /* 0x000000ff3200728c */ /* 0x000fe2000bf05070 */
[----:B------:R-:W-:Y:S01]  /*6e70*/  R2UR UR6, R68 ;  /* 0x00000000440672ca */ /* 0x000fe200000e0000 */
[----:B------:R-:W2:Y:S01]  /*6e80*/  LDCU.64 UR8, c[0x0][0x358] ;  /* 0x00006b00ff0877ac */ /* 0x000ea20008000a00 */
[----:B------:R-:W-:Y:S02]  /*6e90*/  HFMA2 R26, -RZ, RZ, 0, 5.9604644775390625e-08 ;  /* 0x00000001ff1a7431 */ /* 0x000fe400000001ff */
[----:B-1----:R-:W-:Y:S01]  /*6ea0*/  IMAD.MOV.U32 R0, RZ, RZ, 0x1 ;  /* 0x00000001ff007424 */ /* 0x002fe200078e00ff */
[----:B------:R-:W-:Y:S06]  /*6eb0*/  UISETP.NE.AND.EX UP0, UPT, UR51, URZ, UPT, UP0 ;  /* 0x000000ff3300728c */ /* 0x000fec000bf05300 */
[----:B------:R-:W-:Y:S05]  /*6ec0*/  PLOP3.LUT P3, PT, PT, PT, UP0, 0x80, 0x8 ;  /* 0x000000000008781c */ /* 0x000fea0003f6f008 */
[----:B------:R-:W1:Y:S01]  /*6ed0*/  @UP0 LDCU.64 UR4, c[0x0][0x888] ;  /* 0x00011100ff0407ac */ /* 0x000e620008000a00 */
[----:B------:R-:W-:Y:S07]  /*6ee0*/  @UP0 UIMAD UR6, UR60, UR6, URZ ;  /* 0x000000063c0602a4 */ /* 0x000fee000f8e02ff */
[----:B------:R-:W-:Y:S01]  /*6ef0*/  @!P3 PRMT R26, R0, 0x7610, R26 ;  /* 0x00007610001ab816 */ /* 0x000fe2000000001a */
[----:B-1----:R-:W-:Y:S06]  /*6f00*/  @UP0 UIMAD.WIDE UR4, UR6, 0x4, UR4 ;  /* 0x00000004060408a5 */ /* 0x002fec000f8e0204 */
[----:B------:R-:W-:Y:S02]  /*6f10*/  IMAD.U32 R2, RZ, RZ, UR4 ;  /* 0x00000004ff027e24 */ /* 0x000fe4000f8e00ff */
[----:B------:R-:W-:Y:S03]  /*6f20*/  IMAD.U32 R3, RZ, RZ, UR5 ;  /* 0x00000005ff037e24 */ /* 0x000fe6000f8e00ff */
[----:B------:R-:W1:Y:S02]  /*6f30*/  @!UP0 LDCU UR4, c[0x0][0x880] ;  /* 0x00011000ff0487ac */ /* 0x000e640008000800 */
[----:B--2--5:R2:W5:Y:S02]  /*6f40*/  @P3 LDG.E R27, desc[UR8][R2.64] ;  /* 0x00000008021b3981 */ /* 0x024564000c1e1900 */
[----:B-12---:R-:W-:Y:S02]  /*6f50*/  @!P3 MOV R27, UR4 ;  /* 0x00000004001bbc02 */ /* 0x006fe40008000f00 */
.L_x_109:
[----:B------:R-:W-:Y:S05]  /*6f60*/  @!P4 BRA `(.L_x_110) ;  /* 0x000000000024c947 */ /* 0x000fea0003800000 */
[----:B------:R-:W-:Y:S01]  /*6f70*/  ISETP.NE.U32.AND P3, PT, R48, RZ, PT ;  /* 0x000000ff3000720c */ /* 0x000fe20003f65070 */
[----:B------:R-:W2:Y:S03]  /*6f80*/  LDCU.64 UR4, c[0x0][0x358] ;  /* 0x00006b00ff0477ac */ /* 0x000ea60008000a00 */
[----:B------:R-:W-:Y:S11]  /*6f90*/  ISETP.NE.AND.EX P3, PT, R49, RZ, PT, P3 ;  /* 0x000000ff3100720c */ /* 0x000ff60003f65330 */
[----:B------:R-:W-:Y:S02]  /*6fa0*/  @!UPT UIADD3 URZ, UPT, UPT, URZ, URZ, URZ ;  /* 0x000000fffffff290 */ /* 0x000fe4000fffe0ff */
[----:B------:R-:W3:Y:S01]  /*6fb0*/  @P3 LDC.64 R2, c[0x0][0x8a8] ;  /* 0x00022a00ff023b82 */ /* 0x000ee20000000a00 */
[----:B-1----:R-:W-:Y:S04]  /*6fc0*/  @P3 IMAD R0, R50, UR60, RZ ;  /* 0x0000003c32003c24 */ /* 0x002fe8000f8e02ff */
[----:B---3--:R-:W-:Y:S05]  /*6fd0*/  @P3 IMAD.WIDE R2, R0, 0x4, R2 ;  /* 0x0000000400023825 */ /* 0x008fea00078e0202 */
[----:B--2--5:R2:W5:Y:S02]  /*6fe0*/  @P3 LDG.E R24, desc[UR4][R2.64] ;  /* 0x0000000402183981 */ /* 0x024564000c1e1900 */
[----:B--2---:R-:W3:Y:S02]  /*6ff0*/  @!P3 LDC R24, c[0x0][0x8a0] ;  /* 0x00022800ff18bb82 */ /* 0x004ee40000000800 */
.L_x_110:
[----:B-----5:R-:W-:Y:S01]  /*7000*/  FSETP.NEU.AND P3, PT, R27, RZ, PT ;  /* 0x000000ff1b00720b */ /* 0x020fe20003f6d000 */
[----:B------:R-:W-:Y:S01]  /*7010*/  BSSY B1, `(.L_x_111) ;  /* 0x0000039000017945 */ /* 0x000fe20003800000 */
[----:B------:R-:W-:Y:S01]  /*7020*/  SEL R3, RZ, 0xffffffff, P2 ;  /* 0xffffffffff037807 */ /* 0x000fe20001000000 */
[----:B------:R-:W-:Y:S01]  /*7030*/  IMAD.MOV.U32 R72, RZ, RZ, 0x1 ;  /* 0x00000001ff487424 */ /* 0x000fe200078e00ff */
[----:B------:R-:W-:Y:S01]  /*7040*/  @P1 LOP3.LUT P2, RZ, R26, 0xff, RZ, 0xc0, !PT ;  /* 0x000000ff1aff1812 */ /* 0x000fe2000784c0ff */
[C---:B------:R-:W-:Y:S01]  /*7050*/  IMAD R25, R22.reuse, 0x40, R23 ;  /* 0x0000004016197824 */ /* 0x040fe200078e0217 */
[----:B-1----:R-:W-:Y:S01]  /*7060*/  @P1 SEL R0, RZ, 0xffffffff, P3 ;  /* 0xffffffffff001807 */ /* 0x002fe20001800000 */
[----:B------:R-:W-:Y:S01]  /*7070*/  IMAD R58, R65, -0x10, R63 ;  /* 0xfffffff0413a7824 */ /* 0x000fe200078e023f */
[----:B------:R-:W-:Y:S01]  /*7080*/  LOP3.LUT R61, R61, 0x1, RZ, 0x3c, !PT ;  /* 0x000000013d3d7812 */ /* 0x000fe200078e3cff */
[----:B------:R-:W-:Y:S01]  /*7090*/  IMAD.MOV.U32 R71, RZ, RZ, RZ ;  /* 0x000000ffff477224 */ /* 0x000fe200078e00ff */
[C---:B------:R-:W-:Y:S02]  /*70a0*/  @P0 SEL R0, R3.reuse, R0, !P2 ;  /* 0x0000000003000207 */ /* 0x040fe40005000000 */
[----:B------:R-:W-:Y:S02]  /*70b0*/  CS2R R46, SRZ ;  /* 0x00000000002e7805 */ /* 0x000fe4000001ff00 */
[----:B------:R-:W-:Y:S02]  /*70c0*/  LEA R70, R22, UR43, 0x3 ;  /* 0x0000002b16467c11 */ /* 0x000fe4000f8e18ff */
[----:B------:R-:W-:Y:S02]  /*70d0*/  CS2R R44, SRZ ;  /* 0x00000000002c7805 */ /* 0x000fe4000001ff00 */
[----:B------:R-:W-:Y:S02]  /*70e0*/  @P1 LOP3.LUT R0, R0, 0x1, RZ, 0xc0, !PT ;  /* 0x0000000100001812 */ /* 0x000fe400078ec0ff */
[----:B------:R-:W-:Y:S02]  /*70f0*/  CS2R R42, SRZ ;  /* 0x00000000002a7805 */ /* 0x000fe4000001ff00 */
[----:B------:R-:W-:Y:S02]  /*7100*/  PLOP3.LUT P2, PT, PT, PT, UP1, 0x80, 0x8 ;  /* 0x000000000008781c */ /* 0x000fe40003f4f018 */
[----:B------:R-:W-:Y:S02]  /*7110*/  CS2R R40, SRZ ;  /* 0x0000000000287805 */ /* 0x000fe4000001ff00 */
[----:B------:R-:W-:Y:S02]  /*7120*/  ISETP.NE.U32.OR P5, PT, R0, 0x1, !P1 ;  /* 0x000000010000780c */ /* 0x000fe40004fa5470 */
[----:B------:R-:W-:Y:S02]  /*7130*/  CS2R R38, SRZ ;  /* 0x0000000000267805 */ /* 0x000fe4000001ff00 */
[----:B------:R-:W-:Y:S02]  /*7140*/  LOP3.LUT P4, R56, R26, 0xff, RZ, 0xc0, !PT ;  /* 0x000000ff1a387812 */ /* 0x000fe4000788c0ff */
[----:B------:R-:W-:Y:S02]  /*7150*/  CS2R R36, SRZ ;  /* 0x0000000000247805 */ /* 0x000fe4000001ff00 */
[----:B------:R-:W-:Y:S02]  /*7160*/  SEL R2, RZ, 0xffffffff, P3 ;  /* 0xffffffffff027807 */ /* 0x000fe40001800000 */
[----:B------:R-:W-:Y:S02]  /*7170*/  CS2R R34, SRZ ;  /* 0x0000000000227805 */ /* 0x000fe4000001ff00 */
[----:B------:R-:W-:Y:S02]  /*7180*/  P2R R69, PR, RZ, 0x20 ;  /* 0x00000020ff457803 */ /* 0x000fe40000000000 */
[----:B------:R-:W-:Y:S02]  /*7190*/  CS2R R32, SRZ ;  /* 0x0000000000207805 */ /* 0x000fe4000001ff00 */
[----:B------:R-:W-:Y:S02]  /*71a0*/  @P2 SEL R2, R3, R2, !P4 ;  /* 0x0000000203022207 */ /* 0x000fe40006000000 */
[----:B------:R-:W-:Y:S02]  /*71b0*/  @P5 SHF.L.U32 R0, R61, 0x1f, RZ ;  /* 0x0000001f3d005819 */ /* 0x000fe400000006ff */
[----:B------:R-:W-:Y:S02]  /*71c0*/  LOP3.LUT R2, R2, 0x1, RZ, 0xc0, !PT ;  /* 0x0000000102027812 */ /* 0x000fe400078ec0ff */
[----:B------:R1:W2:Y:S02]  /*71d0*/  @P5 SYNCS.PHASECHK.TRANS64.TRYWAIT P1, [UR43+0x30], R0 ;  /* 0x00003000ff0055a7 */ /* 0x0002a4000802112b */
[----:B------:R-:W-:Y:S04]  /*71e0*/  ISETP.NE.U32.AND P2, PT, R2, 0x1, PT ;  /* 0x000000010200780c */ /* 0x000fe80003f45070 */
[----:B------:R-:W-:Y:S02]  /*71f0*/  P2R R73, PR, RZ, 0x4 ;  /* 0x00000004ff497803 */ /* 0x000fe40000000000 */
[----:B-1----:R-:W-:Y:S04]  /*7200*/  SHF.L.U32 R0, R60, 0x1f, RZ ;  /* 0x0000001f3c007819 */ /* 0x002fe800000006ff */
[----:B------:R1:W4:Y:S01]  /*7210*/  SYNCS.PHASECHK.TRANS64.TRYWAIT P0, [R70+URZ+0xa0], R0 ;  /* 0x0000a000460075a7 */ /* 0x00032200080011ff */
[----:B--2---:R-:W-:Y:S01]  /*7220*/  @P5 SEL R72, RZ, 0x1, !P1 ;  /* 0x00000001ff485807 */ /* 0x004fe20004800000 */
[----:B-1----:R-:W-:Y:S06]  /*7230*/  @!P5 BRA `(.L_x_112) ;  /* 0x000000000058d947 */ /* 0x002fec0003800000 */
[----:B------:R-:W-:Y:S01]  /*7240*/  IMAD.MOV.U32 R46, RZ, RZ, RZ ;  /* 0x000000ffff2e7224 */ /* 0x000fe200078e00ff */
[----:B------:R-:W-:Y:S01]  /*7250*/  ISETP.NE.AND P1, PT, R72, RZ, PT ;  /* 0x000000ff4800720c */ /* 0x000fe20003f25270 */
[----:B------:R-:W-:Y:S01]  /*7260*/  BSSY B0, `(.L_x_113) ;  /* 0x000000c000007945 */ /* 0x000fe20003800000 */
[----:B------:R-:W-:Y:S02]  /*7270*/  CS2R R34, SRZ ;  /* 0x0000000000227805 */ /* 0x000fe4000001ff00 */
[----:B------:R-:W-:Y:S02]  /*7280*/  CS2R R32, SRZ ;  /* 0x0000000000207805 */ /* 0x000fe4000001ff00 */
[----:B------:R-:W-:Y:S02]  /*7290*/  CS2R R38, SRZ ;  /* 0x0000000000267805 */ /* 0x000fe4000001ff00 */
[----:B------:R-:W-:Y:S02]  /*72a0*/  CS2R R36, SRZ ;  /* 0x0000000000247805 */ /* 0x000fe4000001ff00 */
[----:B------:R-:W-:Y:S02]  /*72b0*/  CS2R R42, SRZ ;  /* 0x00000000002a7805 */ /* 0x000fe4000001ff00 */
[----:B------:R-:W-:Y:S02]  /*72c0*/  CS2R R40, SRZ ;  /* 0x0000000000287805 */ /* 0x000fe4000001ff00 */
[----:B------:R-:W-:Y:S01]  /*72d0*/  CS2R R44, SRZ ;  /* 0x00000000002c7805 */ /* 0x000fe2000001ff00 */
[----:B------:R-:W-:Y:S06]  /*72e0*/  @P1 BRA `(.L_x_114) ;  /* 0x00000000000c1947 */ /* 0x000fec0003800000 */
[----:B------:R-:W-:Y:S04]  /*72f0*/  SHF.L.U32 R3, R61, 0x1f, RZ ;  /* 0x0000001f3d037819 */ /* 0x000fe800000006ff */
[----:B------:R-:W1:Y:S02]  /*7300*/  SYNCS.PHASECHK.TRANS64.TRYWAIT P1, [UR43+0x30], R3 ;  /* 0x00003003ff0075a7 */ /* 0x000e64000802112b */
[----:B-1----:R-:W-:Y:S05]  /*7310*/  @!P1 BRA `(.L_x_115) ;  /* 0x0000002c00049947 */ /* 0x002fea0003800000 */
.L_x_114:
[----:B------:R-:W-:Y:S05]  /*7320*/  BSYNC B0 ;  /* 0x0000000000007941 */ /* 0x000fea0003800000 */
.L_x_113:
[----:B------:R-:W-:Y:S01]  /*7330*/  ISETP.NE.AND P1, PT, R73, RZ, PT ;  /* 0x000000ff4900720c */ /* 0x000fe20003f25270 */
[----:B------:R-:W-:Y:S11]  /*7340*/  HFMA2 R71, -RZ, RZ, 0, 5.9604644775390625e-08 ;  /* 0x00000001ff477431 */ /* 0x000ff600000001ff */
[----:B------:R-:W-:Y:S01]  /*7350*/  @!UPT UIADD3 URZ, UPT, UPT, URZ, URZ, URZ ;  /* 0x000000fffffff290 */ /* 0x000fe2000fffe0ff */
[----:B------:R2:W1:Y:S04]  /*7360*/  @P1 LDS.128 R32, [R64] ;  /* 0x0000000040201984 */ /* 0x0004680000000c00 */
[----:B------:R2:W1:Y:S04]  /*7370*/  @P1 LDS.128 R36, [R63+0x10] ;  /* 0x000010003f241984 */ /* 0x0004680000000c00 */
[----:B------:R2:W1:Y:S04]  /*7380*/  @P1 LDS.128 R40, [R62+0x20] ;  /* 0x000020003e281984 */ /* 0x0004680000000c00 */
[----:B------:R2:W1:Y:S02]  /*7390*/  @P1 LDS.128 R44, [R58+0x30] ;  /* 0x000030003a2c1984 */ /* 0x0004640000000c00 */
.L_x_112:
[----:B------:R-:W-:Y:S05]  /*73a0*/  BSYNC B1 ;  /* 0x0000000000017941 */ /* 0x000fea0003800000 */
.L_x_111:
[----:B-1----:R-:W-:Y:S04]  /*73b0*/  SHF.R.U32.HI R2, RZ, 0x15, R25 ;  /* 0x00000015ff027819 */ /* 0x002fe80000011619 */
[----:B------:R-:W-:Y:S01]  /*73c0*/  LOP3.LUT P1, RZ, R2, 0x3, R52, 0x48, !PT ;  /* 0x0000000302ff7812 */ /* 0x000fe20007824834 */
[----:B------:R-:W-:Y:S01]  /*73d0*/  @!UPT UIADD3 URZ, UPT, UPT, URZ, URZ, URZ ;  /* 0x000000fffffff290 */ /* 0x000fe2000fffe0ff */
[----:B----4-:R-:W-:Y:S11]  /*73e0*/  @P0 BRA `(.L_x_116) ;  /* 0x0000000000080947 */ /* 0x010ff60003800000 */
[----:B------:R-:W1:Y:S02]  /*73f0*/  SYNCS.PHASECHK.TRANS64.TRYWAIT P0, [R70+URZ+0xa0], R0 ;  /* 0x0000a000460075a7 */ /* 0x000e6400080011ff */
[----:B-1----:R-:W-:Y:S05]  /*7400*/  @!P0 BRA `(.L_x_117) ;  /* 0x0000002800e08947 */ /* 0x002fea0003800000 */
.L_x_116:
[----:B------:R-:W-:Y:S05]  /*7410*/  @!P1 BRA `(.L_x_118) ;  /* 0x0000000000409947 */ /* 0x000fea0003800000 */
[----:B------:R-:W4:Y:S01]  /*7420*/  LDCU.64 UR8, c[0x4][0x70] ;  /* 0x01000e00ff0877ac */ /* 0x000f220008000a00 */
[----:B------:R-:W-:Y:S01]  /*7430*/  MOV R3, 0x0 ;  /* 0x0000000000037802 */ /* 0x000fe20000000f00 */
[----:B------:R-:W-:Y:S02]  /*7440*/  HFMA2 R12, -RZ, RZ, 0, 5.9604644775390625e-08 ;  /* 0x00000001ff0c7431 */ /* 0x000fe400000001ff */
[----:B------:R-:W-:Y:S02]  /*7450*/  IMAD.MOV.U32 R8, RZ, RZ, 0x192 ;  /* 0x00000192ff087424 */ /* 0x000fe400078e00ff */
[----:B------:R-:W-:Y:S01]  /*7460*/  IMAD.MOV.U32 R13, RZ, RZ, RZ ;  /* 0x000000ffff0d7224 */ /* 0x000fe200078e00ff */
[----:B------:R-:W5:Y:S01]  /*7470*/  LDCU.64 UR6, c[0x4][0x78] ;  /* 0x01000f00ff0677ac */ /* 0x000f620008000a00 */
[----:B------:R-:W1:Y:S01]  /*7480*/  LDC.64 R2, c[0x4][R3] ;  /* 0x0100000003027b82 */ /* 0x000e620000000a00 */
[----:B------:R-:W2:Y:S01]  /*7490*/  LDCU.64 UR4, c[0x4][0x10] ;  /* 0x01000200ff0477ac */ /* 0x000ea20008000a00 */
[----:B----4-:R-:W-:Y:S01]  /*74a0*/  MOV R5, UR9 ;  /* 0x0000000900057c02 */ /* 0x010fe20008000f00 */
[----:B------:R-:W-:Y:S01]  /*74b0*/  IMAD.U32 R4, RZ, RZ, UR8 ;  /* 0x00000008ff047e24 */ /* 0x000fe2000f8e00ff */
[----:B-----5:R-:W-:Y:S01]  /*74c0*/  MOV R7, UR7 ;  /* 0x0000000700077c02 */ /* 0x020fe20008000f00 */
[----:B------:R-:W-:Y:S01]  /*74d0*/  IMAD.U32 R6, RZ, RZ, UR6 ;  /* 0x00000006ff067e24 */ /* 0x000fe2000f8e00ff */
[----:B--2---:R-:W-:Y:S01]  /*74e0*/  MOV R11, UR5 ;  /* 0x00000005000b7c02 */ /* 0x004fe20008000f00 */
[----:B------:R-:W-:Y:S02]  /*74f0*/  IMAD.U32 R10, RZ, RZ, UR4 ;  /* 0x00000004ff0a7e24 */ /* 0x000fe4000f8e00ff */
[----:B------:R-:W-:Y:S07]  /*7500*/  LEPC R20, `(.L_x_118) ;  /* 0x000000001014794e */ /* 0x000fee0000000000 */
[----:B-1-3--:R-:W-:Y:S05]  /*7510*/  CALL.ABS.NOINC R2 ;  /* 0x0000000002007343 */ /* 0x00afea0003c00000 */
.L_x_118:
[----:B------:R-:W-:Y:S05]  /*7520*/  WARPSYNC.ALL ;  /* 0x0000000000007948 */ /* 0x000fea0003800000 */
[----:B------:R-:W-:Y:S01]  /*7530*/  R2UR UR4, R25 ;  /* 0x00000000190472ca */ /* 0x000fe200000e0000 */
[----:B------:R-:W-:Y:S01]  /*7540*/  BSSY.RECONVERGENT B0, `(.L_x_119) ;  /* 0x000003e000007945 */ /* 0x000fe20003800200 */
[----:B------:R-:W-:Y:S11]  /*7550*/  ISETP.NE.AND P0, PT, R66, RZ, PT ;  /* 0x000000ff4200720c */ /* 0x000ff60003f05270 */
[----:B------:R-:W1:Y:S02]  /*7560*/  LDTM.x16 R4, tmem[UR4] ;  /* 0x00000004000479ee */ /* 0x000e640008240000 */
[C---:B-1-3--:R-:W-:Y:S01]  /*7570*/  FMUL R0, R24.reuse, R4 ;  /* 0x0000000418007220 */ /* 0x04afe20000400000 */
[C---:B------:R-:W-:Y:S01]  /*7580*/  FMUL R2, R24.reuse, R5 ;  /* 0x0000000518027220 */ /* 0x040fe20000400000 */
[C---:B------:R-:W-:Y:S01]  /*7590*/  FMUL R3, R24.reuse, R6 ;  /* 0x0000000618037220 */ /* 0x040fe20000400000 */
[C---:B------:R-:W-:Y:S01]  /*75a0*/  FMUL R7, R24.reuse, R7 ;  /* 0x0000000718077220 */ /* 0x040fe20000400000 */
[C---:B------:R-:W-:Y:S01]  /*75b0*/  FFMA R28, R27.reuse, R32, R0 ;  /* 0x000000201b1c7223 */ /* 0x040fe20000000000 */
        /* <DEDUP_REMOVED lines=10> */
[----:B------:R1:W-:Y:S01]  /*7660*/  STS.128 [R64], R28 ;  /* 0x0000001c40007388 */ /* 0x0003e20000000c00 */
        /* <DEDUP_REMOVED lines=8> */
[----:B------:R1:W-:Y:S01]  /*76f0*/  STS.128 [R63+0x10], R4 ;  /* 0x000010043f007388 */ /* 0x0003e20000000c00 */
[C---:B------:R-:W-:Y:S01]  /*7700*/  FMUL R13, R24.reuse, R17 ;  /* 0x00000011180d7220 */ /* 0x040fe20000400000 */
[C---:B------:R-:W-:Y:S01]  /*7710*/  FFMA R10, R27.reuse, R42, R10 ;  /* 0x0000002a1b0a7223 */ /* 0x040fe2000000000a */
[C---:B------:R-:W-:Y:S01]  /*7720*/  FMUL R14, R24.reuse, R18 ;  /* 0x00000012180e7220 */ /* 0x040fe20000400000 */
[C---:B------:R-:W-:Y:S01]  /*7730*/  FFMA R11, R27.reuse, R43, R15 ;  /* 0x0000002b1b0b7223 */ /* 0x040fe2000000000f */
[----:B------:R-:W-:Y:S01]  /*7740*/  FMUL R19, R24, R19 ;  /* 0x0000001318137220 */ /* 0x000fe20000400000 */
[C---:B------:R-:W-:Y:S01]  /*7750*/  FFMA R12, R27.reuse, R44, R12 ;  /* 0x0000002c1b0c7223 */ /* 0x040fe2000000000c */
[C---:B------:R-:W-:Y:S01]  /*7760*/  FFMA R13, R27.reuse, R45, R13 ;  /* 0x0000002d1b0d7223 */ /* 0x040fe2000000000d */
[C---:B------:R-:W-:Y:S01]  /*7770*/  FFMA R14, R27.reuse, R46, R14 ;  /* 0x0000002e1b0e7223 */ /* 0x040fe2000000000e */
[----:B------:R1:W-:Y:S01]  /*7780*/  STS.128 [R62+0x20], R8 ;  /* 0x000020083e007388 */ /* 0x0003e20000000c00 */
[----:B------:R-:W-:Y:S05]  /*7790*/  FFMA R15, R27, R47, R19 ;  /* 0x0000002f1b0f7223 */ /* 0x000fea0000000013 */
[----:B------:R1:W-:Y:S01]  /*77a0*/  STS.128 [R58+0x30], R12 ;  /* 0x0000300c3a007388 */ /* 0x0003e20000000c00 */
[----:B------:R-:W-:Y:S01]  /*77b0*/  @!PT LDS RZ, [RZ] ;  /* 0x00000000fffff984 */ /* 0x000fe20000000800 */
[----:B------:R-:W-:Y:S01]  /*77c0*/  @!PT LDS RZ, [RZ] ;  /* 0x00000000fffff984 */ /* 0x000fe20000000800 */
[----:B------:R-:W-:Y:S01]  /*77d0*/  @!PT LDS RZ, [RZ] ;  /* 0x00000000fffff984 */ /* 0x000fe20000000800 */
[----:B------:R-:W-:Y:S01]  /*77e0*/  @!PT LDS RZ, [RZ] ;  /* 0x00000000fffff984 */ /* 0x000fe20000000800 */
[----:B------:R3:W-:Y:S06]  /*77f0*/  MEMBAR.ALL.CTA ;  /* 0x0000000000007992 */ /* 0x0007ec0000008000 */
[----:B---3--:R-:W3:Y:S02]  /*7800*/  FENCE.VIEW.ASYNC.S ;  /* 0x00000000000073c6 */ /* 0x008ee40000000000 */
[----:B---3--:R-:W-:Y:S06]  /*7810*/  BAR.SYNC.DEFER_BLOCKING 0x1, 0x80 ;  /* 0x0042000000007b1d */ /* 0x008fec0000010000 */
[----:B------:R-:W-:Y:S05]  /*7820*/  @P0 BRA `(.L_x_120) ;  /* 0x00000000003c0947 */ /* 0x000fea0003800000 */
[----:B------:R-:W3:Y:S01]  /*7830*/  LDCU.64 UR6, c[0x0][0x348] ;  /* 0x00006900ff0677ac */ /* 0x000ee20008000a00 */
[----:B------:R-:W-:Y:S01]  /*7840*/  UIADD3 UR4, UPT, UPT, UR43, 0x200, URZ ;  /* 0x000002002b047890 */ /* 0x000fe2000fffe0ff */
[----:B------:R-:W-:Y:S01]  /*7850*/  UMOV UR47, UR60 ;  /* 0x0000003c002f7c82 */ /* 0x000fe20008000000 */
[----:B------:R-:W-:Y:S02]  /*7860*/  UIADD3 UR9, UPT, UPT, UR45, 0x40, URZ ;  /* 0x000000402d097890 */ /* 0x000fe4000fffe0ff */
[----:B------:R-:W-:Y:S02]  /*7870*/  UIADD3 UR8, UPT, UPT, UR43, 0x1200, URZ ;  /* 0x000012002b087890 */ /* 0x000fe4000fffe0ff */
[----:B------:R-:W-:Y:S01]  /*7880*/  MOV R55, UR4 ;  /* 0x0000000400377c02 */ /* 0x000fe20008000f00 */
[----:B------:R-:W-:Y:S01]  /*7890*/  UMOV UR10, UR46 ;  /* 0x0000002e000a7c82 */ /* 0x000fe20008000000 */
[----:B------:R-:W-:Y:S02]  /*78a0*/  UMOV UR11, UR60 ;  /* 0x0000003c000b7c82 */ /* 0x000fe40008000000 */
[----:B------:R-:W-:Y:S01]  /*78b0*/  R2UR UR44, R55 ;  /* 0x00000000372c72ca */ /* 0x000fe200000e0000 */
[----:B---3--:R-:W-:Y:S04]  /*78c0*/  UIADD3 UR4, UP0, UPT, UR6, 0x680, URZ ;  /* 0x0000068006047890 */ /* 0x008fe8000ff1e0ff */
[----:B------:R-:W-:Y:S09]  /*78d0*/  UIADD3.X UR5, UPT, UPT, URZ, UR7, URZ, UP0, !UPT ;  /* 0x00000007ff057290 */ /* 0x000ff200087fe4ff */
[----:B------:R3:W-:Y:S01]  /*78e0*/  UTMASTG.3D [UR44], [UR4] ;  /* 0x0000002c040073b5 */ /* 0x0007e20008010000 */
[----:B------:R3:W-:Y:S01]  /*78f0*/  UTMASTG.3D [UR8], [UR4] ;  /* 0x00000008040073b5 */ /* 0x0007e20008010000 */
[----:B------:R0:W-:Y:S01]  /*7900*/  UTMACMDFLUSH ;  /* 0x00000000000079b7 */ /* 0x0001e20000000000 */
[----:B---3--:R-:W-:Y:S04]  /*7910*/  DEPBAR.LE SB0, 0x1 ;  /* 0x000080400000791a */ /* 0x008fe80000000000 */
.L_x_120:
[----:B------:R-:W-:Y:S05]  /*7920*/  BSYNC.RECONVERGENT B0 ;  /* 0x0000000000007941 */ /* 0x000fea0003800200 */
.L_x_119:
[----:B------:R-:W-:Y:S01]  /*7930*/  BAR.SYNC.DEFER_BLOCKING 0x1, 0x80 ;  /* 0x0042000000007b1d */ /* 0x000fe20000010000 */
[----:B------:R-:W-:Y:S01]  /*7940*/  ISETP.NE.AND P1, PT, R69, RZ, PT ;  /* 0x000000ff4500720c */ /* 0x000fe20003f25270 */
[----:B------:R-:W-:Y:S01]  /*7950*/  UISETP.NE.AND UP0, UPT, UR49, URZ, UPT ;  /* 0x000000ff3100728c */ /* 0x000fe2000bf05270 */
[----:B------:R-:W-:Y:S11]  /*7960*/  LEA R2, R71, UR43, 0x3 ;  /* 0x0000002b47027c11 */ /* 0x000ff6000f8e18ff */
[----:B------:R-:W-:Y:S01]  /*7970*/  @P1 SHF.L.U32 R3, R61, 0x1f, RZ ;  /* 0x0000001f3d031819 */ /* 0x000fe200000006ff */
[----:B------:R-:W-:Y:S06]  /*7980*/  BRA.U !UP0, `(.L_x_121) ;  /* 0x0000000108247547 */ /* 0x000fec000b800000 */
[----:B-1----:R-:W-:Y:S01]  /*7990*/  IMAD.U32 R4, RZ, RZ, UR48 ;  /* 0x00000030ff047e24 */ /* 0x002fe2000f8e00ff */
[----:B------:R-:W-:Y:S01]  /*79a0*/  MOV R0, UR62 ;  /* 0x0000003e00007c02 */ /* 0x000fe20008000f00 */
[----:B------:R-:W-:Y:S03]  /*79b0*/  UIADD3 UR4, UPT, UPT, UR48, 0x1, URZ ;  /* 0x0000000130047890 */ /* 0x000fe6000fffe0ff */
[----:B------:R-:W-:Y:S01]  /*79c0*/  @P1 LEA R4, R4, UR43, 0x3 ;  /* 0x0000002b04041c11 */ /* 0x000fe2000f8e18ff */
[----:B------:R-:W-:Y:S04]  /*79d0*/  UISETP.NE.AND UP0, UPT, UR4, 0x4, UPT ;  /* 0x000000040400788c */ /* 0x000fe8000bf05270 */
[----:B------:R-:W-:Y:S01]  /*79e0*/  @P1 VIADD R4, R4, 0x50 ;  /* 0x0000005004041836 */ /* 0x000fe20000000000 */
[----:B------:R-:W-:Y:S04]  /*79f0*/  USEL UR48, UR4, URZ, UP0 ;  /* 0x000000ff04307287 */ /* 0x000fe80008000000 */
[----:B------:R-:W-:Y:S04]  /*7a00*/  @P1 PRMT R0, R0, 0x654, R4 ;  /* 0x0000065400001816 */ /* 0x000fe80000000004 */
[----:B------:R3:W-:Y:S04]  /*7a10*/  @P1 SYNCS.ARRIVE.TRANS64.RED.A1T0 RZ, [R0+URZ], RZ ;  /* 0x000000ff00ff19a7 */ /* 0x0007e800081004ff */
.L_x_121:
[----:B------:R-:W4:Y:S01]  /*7a20*/  @P1 SYNCS.PHASECHK.TRANS64.TRYWAIT P0, [R2+URZ+0x30], R3 ;  /* 0x00003003020015a7 */ /* 0x000f2200080011ff */
[----:B------:R-:W-:Y:S01]  /*7a30*/  BSSY B1, `(.L_x_122) ;  /* 0x0000016000017945 */ /* 0x000fe20003800000 */
[----:B----4-:R-:W-:Y:S03]  /*7a40*/  @P1 SEL R72, RZ, 0x1, !P0 ;  /* 0x00000001ff481807 */ /* 0x010fe60004000000 */
[----:B------:R-:W-:Y:S05]  /*7a50*/  @!P1 BRA `(.L_x_123) ;  /* 0x00000000004c9947 */ /* 0x000fea0003800000 */
[----:B------:R-:W-:Y:S01]  /*7a60*/  ISETP.NE.AND P0, PT, R72, RZ, PT ;  /* 0x000000ff4800720c */ /* 0x000fe20003f05270 */
[----:B------:R-:W-:Y:S01]  /*7a70*/  BSSY B0, `(.L_x_124) ;  /* 0x000000b000007945 */ /* 0x000fe20003800000 */
[----:B------:R-:W-:Y:S11]  /*7a80*/  ISETP.NE.AND P1, PT, R73, RZ, PT ;  /* 0x000000ff4900720c */ /* 0x000ff60003f25270 */
[----:B------:R-:W-:Y:S02]  /*7a90*/  @!UPT UIADD3 URZ, UPT, UPT, URZ, URZ, URZ ;  /* 0x000000fffffff290 */ /* 0x000fe4000fffe0ff */
[C---:B-1----:R-:W-:Y:S01]  /*7aa0*/  @P1 IMAD R6, R71.reuse, 0x2000, R64 ;  /* 0x0000200047061824 */ /* 0x042fe200078e0240 */
[C---:B------:R-:W-:Y:S01]  /*7ab0*/  @P1 LEA R4, R71.reuse, R62, 0xd ;  /* 0x0000003e47041211 */ /* 0x040fe200078e68ff */
[C---:B------:R-:W-:Y:S02]  /*7ac0*/  @P1 IMAD R5, R71.reuse, 0x2000, R63 ;  /* 0x0000200047051824 */ /* 0x040fe400078e023f */
[----:B------:R-:W-:Y:S01]  /*7ad0*/  @P1 IMAD R3, R71, 0x2000, R58 ;  /* 0x0000200047031824 */ /* 0x000fe200078e023a */
[----:B------:R-:W-:Y:S06]  /*7ae0*/  @P0 BRA `(.L_x_125) ;  /* 0x00000000000c0947 */ /* 0x000fec0003800000 */
[----:B---3--:R-:W-:Y:S04]  /*7af0*/  SHF.L.U32 R0, R61, 0x1f, RZ ;  /* 0x0000001f3d007819 */ /* 0x008fe800000006ff */
[----:B------:R-:W1:Y:S02]  /*7b00*/  SYNCS.PHASECHK.TRANS64.TRYWAIT P0, [R2+URZ+0x30], R0 ;  /* 0x00003000020075a7 */ /* 0x000e6400080011ff */
[----:B-1----:R-:W-:Y:S05]  /*7b10*/  @!P0 BRA `(.L_x_126) ;  /* 0x0000002400308947 */ /* 0x002fea0003800000 */
.L_x_125:
[----:B------:R-:W-:Y:S05]  /*7b20*/  BSYNC B0 ;  /* 0x0000000000007941 */ /* 0x000fea0003800000 */
.L_x_124:
[----:B------:R-:W-:Y:S02]  /*7b30*/  ISETP.NE.AND P0, PT, R73, RZ, PT ;  /* 0x000000ff4900720c */ /* 0x000fe40003f05270 */
[----:B------:R-:W-:Y:S11]  /*7b40*/  IADD3 R71, PT, PT, R71, 0x1, RZ ;  /* 0x0000000147477810 */ /* 0x000ff60007ffe0ff */
[----:B------:R4:W1:Y:S04]  /*7b50*/  @P0 LDS.128 R32, [R6] ;  /* 0x0000000006200984 */ /* 0x0008680000000c00 */
[----:B------:R4:W1:Y:S04]  /*7b60*/  @P0 LDS.128 R36, [R5+0x10] ;  /* 0x0000100005240984 */ /* 0x0008680000000c00 */
[----:B------:R4:W1:Y:S04]  /*7b70*/  @P0 LDS.128 R40, [R4+0x20] ;  /* 0x0000200004280984 */ /* 0x0008680000000c00 */
[----:B------:R4:W1:Y:S02]  /*7b80*/  @P0 LDS.128 R44, [R3+0x30] ;  /* 0x00003000032c0984 */ /* 0x0008640000000c00 */
.L_x_123:
[----:B------:R-:W-:Y:S05]  /*7b90*/  BSYNC B1 ;  /* 0x0000000000017941 */ /* 0x000fea0003800000 */
.L_x_122:
[----:B-1-3--:R-:W-:Y:S05]  /*7ba0*/  VIADD R0, R25, 0x10 ;  /* 0x0000001019007836 */ /* 0x00afea0000000000 */
[----:B------:R-:W-:Y:S04]  /*7bb0*/  SHF.R.U32.HI R0, RZ, 0x15, R0 ;  /* 0x00000015ff007819 */ /* 0x000fe80000011600 */
[----:B------:R-:W-:Y:S11]  /*7bc0*/  LOP3.LUT P0, RZ, R0, 0x3, R52, 0x48, !PT ;  /* 0x0000000300ff7812 */ /* 0x000ff60007804834 */
[----:B------:R-:W-:Y:S02]  /*7bd0*/  @!UPT UIADD3 URZ, UPT, UPT, URZ, URZ, URZ ;  /* 0x000000fffffff290 */ /* 0x000fe4000fffe0ff */
[----:B------:R-:W-:Y:S05]  /*7be0*/  @!P0 BRA `(.L_x_127) ;  /* 0x0000000000408947 */ /* 0x000fea0003800000 */
[----:B------:R-:W1:Y:S01]  /*7bf0*/  LDCU.64 UR8, c[0x4][0x70] ;  /* 0x01000e00ff0877ac */ /* 0x000e620008000a00 */
[----:B----4-:R-:W-:Y:S01]  /*7c00*/  MOV R3, 0x0 ;  /* 0x0000000000037802 */ /* 0x010fe20000000f00 */
[----:B------:R-:W-:Y:S02]  /*7c10*/  HFMA2 R12, -RZ, RZ, 0, 5.9604644775390625e-08 ;  /* 0x00000001ff0c7431 */ /* 0x000fe400000001ff */
[----:B------:R-:W-:Y:S02]  /*7c20*/  IMAD.MOV.U32 R8, RZ, RZ, 0x192 ;  /* 0x00000192ff087424 */ /* 0x000fe400078e00ff */
[----:B------:R-:W-:Y:S01]  /*7c30*/  IMAD.MOV.U32 R13, RZ, RZ, RZ ;  /* 0x000000ffff0d7224 */ /* 0x000fe200078e00ff */
[----:B------:R-:W3:Y:S01]  /*7c40*/  LDCU.64 UR6, c[0x4][0x78] ;  /* 0x01000f00ff0677ac */ /* 0x000ee20008000a00 */
[----:B------:R-:W4:Y:S01]  /*7c50*/  LDC.64 R2, c[0x4][R3] ;  /* 0x0100000003027b82 */ /* 0x000f220000000a00 */
[----:B------:R-:W5:Y:S01]  /*7c60*/  LDCU.64 UR4, c[0x4][0x10] ;  /* 0x01000200ff0477ac */ /* 0x000f620008000a00 */
[----:B-1----:R-:W-:Y:S01]  /*7c70*/  MOV R5, UR9 ;  /* 0x0000000900057c02 */ /* 0x002fe20008000f00 */
[----:B------:R-:W-:Y:S01]  /*7c80*/  IMAD.U32 R4, RZ, RZ, UR8 ;  /* 0x00000008ff047e24 */ /* 0x000fe2000f8e00ff */
[----:B---3--:R-:W-:Y:S01]  /*7c90*/  MOV R7, UR7 ;  /* 0x0000000700077c02 */ /* 0x008fe20008000f00 */
[----:B------:R-:W-:Y:S01]  /*7ca0*/  IMAD.U32 R6, RZ, RZ, UR6 ;  /* 0x00000006ff067e24 */ /* 0x000fe2000f8e00ff */
[----:B-----5:R-:W-:Y:S01]  /*7cb0*/  MOV R11, UR5 ;  /* 0x00000005000b7c02 */ /* 0x020fe20008000f00 */
[----:B------:R-:W-:Y:S02]  /*7cc0*/  IMAD.U32 R10, RZ, RZ, UR4 ;  /* 0x00000004ff0a7e24 */ /* 0x000fe4000f8e00ff */
[----:B------:R-:W-:Y:S07]  /*7cd0*/  LEPC R20, `(.L_x_127) ;  /* 0x000000001014794e */ /* 0x000fee0000000000 */
[----:B--2-4-:R-:W-:Y:S05]  /*7ce0*/  CALL.ABS.NOINC R2 ;  /* 0x0000000002007343 */ /* 0x014fea0003c00000 */
.L_x_127:
[----:B------:R-:W-:Y:S05]  /*7cf0*/  WARPSYNC.ALL ;  /* 0x0000000000007948 */ /* 0x000fea0003800000 */
[----:B------:R-:W-:Y:S01]  /*7d00*/  R2UR UR4, R25 ;  /* 0x00000000190472ca */ /* 0x000fe200000e0000 */
[----:B------:R-:W-:Y:S01]  /*7d10*/  BSSY.RECONVERGENT B0, `(.L_x_128) ;  /* 0x0000046000007945 */ /* 0x000fe20003800200 */
[----:B------:R-:W-:Y:S02]  /*7d20*/  ISETP.NE.AND P6, PT, R69, RZ, PT ;  /* 0x000000ff4500720c */ /* 0x000fe40003fc5270 */
[----:B------:R-:W-:Y:S02]  /*7d30*/  ISETP.NE.AND P0, PT, R66, RZ, PT ;  /* 0x000000ff4200720c */ /* 0x000fe40003f05270 */
[----:B------:R-:W-:Y:S07]  /*7d40*/  MOV R20, UR48 ;  /* 0x0000003000147c02 */ /* 0x000fee0008000f00 */
[----:B----4-:R-:W1:Y:S02]  /*7d50*/  LDTM.x16 R4, tmem[UR4+0x10] ;  /* 0x00001004000479ee */ /* 0x010e640008240000 */
[----:B------:R-:W-:Y:S01]  /*7d60*/  @P6 LEA R20, R20, UR43, 0x3 ;  /* 0x0000002b14146c11 */ /* 0x000fe2000f8e18ff */
[C---:B-1----:R-:W-:Y:S01]  /*7d70*/  FMUL R0, R24.reuse, R4 ;  /* 0x0000000418007220 */ /* 0x042fe20000400000 */
        /* <DEDUP_REMOVED lines=33> */
[----:B------:R-:W-:Y:S01]  /*7f90*/  FFMA R15, R27, R47, R19 ;  /* 0x0000002f1b0f7223 */ /* 0x000fe20000000013 */
[----:B------:R-:W-:Y:S02]  /*7fa0*/  MOV R16, UR62 ;  /* 0x0000003e00107c02 */ /* 0x000fe40008000f00 */
[----:B------:R-:W-:Y:S02]  /*7fb0*/  @P6 IADD3 R17, PT, PT, R20, 0x50, RZ ;  /* 0x0000005014116810 */ /* 0x000fe40007ffe0ff */
[----:B------:R1:W-:Y:S01]  /*7fc0*/  STS.128 [R58+0x2030], R12 ;  /* 0x0020300c3a007388 */ /* 0x0003e20000000c00 */
[----:B------:R-:W-:Y:S02]  /*7fd0*/  LEA R0, R71, UR43, 0x3 ;  /* 0x0000002b47007c11 */ /* 0x000fe4000f8e18ff */
[----:B------:R-:W-:Y:S01]  /*7fe0*/  @P6 PRMT R16, R16, 0x654, R17 ;  /* 0x0000065410106816 */ /* 0x000fe20000000011 */
[----:B------:R-:W-:Y:S01]  /*7ff0*/  @!PT LDS RZ, [RZ] ;  /* 0x00000000fffff984 */ /* 0x000fe20000000800 */
[----:B------:R-:W-:Y:S01]  /*8000*/  @!PT LDS RZ, [RZ] ;  /* 0x00000000fffff984 */ /* 0x000fe20000000800 */
[----:B------:R-:W-:Y:S01]  /*8010*/  @!PT LDS RZ, [RZ] ;  /* 0x00000000fffff984 */ /* 0x000fe20000000800 */
[----:B------:R-:W-:Y:S01]  /*8020*/  @!PT LDS RZ, [RZ] ;  /* 0x00000000fffff984 */ /* 0x000fe20000000800 */
[----:B------:R3:W-:Y:S06]  /*8030*/  MEMBAR.ALL.CTA ;  /* 0x0000000000007992 */ /* 0x0007ec0000008000 */
[----:B---3--:R-:W3:Y:S01]  /*8040*/  FENCE.VIEW.ASYNC.S ;  /* 0x00000000000073c6 */ /* 0x008ee20000000000 */
[----:B------:R-:W-:Y:S01]  /*8050*/  @P6 SHF.L.U32 R2, R61, 0x1f, RZ ;  /* 0x0000001f3d026819 */ /* 0x000fe200000006ff */
[----:B---3--:R-:W-:Y:S06]  /*8060*/  BAR.SYNC.DEFER_BLOCKING 0x1, 0x80 ;  /* 0x0042000000007b1d */ /* 0x008fec0000010000 */
[----:B------:R-:W-:Y:S05]  /*8070*/  @P0 BRA `(.L_x_129) ;  /* 0x00000000003c0947 */ /* 0x000fea0003800000 */
[----:B------:R-:W3:Y:S01]  /*8080*/  LDCU.64 UR6, c[0x0][0x348] ;  /* 0x00006900ff0677ac */ /* 0x000ee20008000a00 */
[----:B------:R-:W-:Y:S02]  /*8090*/  UIADD3 UR13, UPT, UPT, UR45, 0x10, URZ ;  /* 0x000000102d0d7890 */ /* 0x000fe4000fffe0ff */
[----:B------:R-:W-:Y:S01]  /*80a0*/  UIADD3 UR12, UPT, UPT, UR43, 0x2200, URZ ;  /* 0x000022002b0c7890 */ /* 0x000fe2000fffe0ff */
[----:B------:R-:W-:Y:S01]  /*80b0*/  UMOV UR14, UR46 ;  /* 0x0000002e000e7c82 */ /* 0x000fe20008000000 */
[----:B------:R-:W-:Y:S01]  /*80c0*/  UMOV UR15, UR60 ;  /* 0x0000003c000f7c82 */ /* 0x000fe20008000000 */
[----:B------:R-:W-:Y:S02]  /*80d0*/  UIADD3 UR9, UPT, UPT, UR45, 0x50, URZ ;  /* 0x000000502d097890 */ /* 0x000fe4000fffe0ff */
[----:B------:R-:W-:Y:S01]  /*80e0*/  UIADD3 UR8, UPT, UPT, UR43, 0x3200, URZ ;  /* 0x000032002b087890 */ /* 0x000fe2000fffe0ff */
[----:B------:R-:W-:Y:S01]  /*80f0*/  UMOV UR10, UR46 ;  /* 0x0000002e000a7c82 */ /* 0x000fe20008000000 */
[----:B------:R-:W-:Y:S01]  /*8100*/  UMOV UR11, UR60 ;  /* 0x0000003c000b7c82 */ /* 0x000fe20008000000 */
[----:B---3--:R-:W-:Y:S04]  /*8110*/  UIADD3 UR4, UP0, UPT, UR6, 0x680, URZ ;  /* 0x0000068006047890 */ /* 0x008fe8000ff1e0ff */
[----:B------:R-:W-:Y:S09]  /*8120*/  UIADD3.X UR5, UPT, UPT, URZ, UR7, URZ, UP0, !UPT ;  /* 0x00000007ff057290 */ /* 0x000ff200087fe4ff */
[----:B------:R3:W-:Y:S01]  /*8130*/  UTMASTG.3D [UR12], [UR4] ;  /* 0x0000000c040073b5 */ /* 0x0007e20008010000 */
[----:B------:R3:W-:Y:S01]  /*8140*/  UTMASTG.3D [UR8], [UR4] ;  /* 0x00000008040073b5 */ /* 0x0007e20008010000 */
[----:B------:R0:W-:Y:S01]  /*8150*/  UTMACMDFLUSH ;  /* 0x00000000000079b7 */ /* 0x0001e20000000000 */
[----:B---3--:R-:W-:Y:S04]  /*8160*/  DEPBAR.LE SB0, 0x1 ;  /* 0x000080400000791a */ /* 0x008fe80000000000 */
.L_x_129:
[----:B------:R-:W-:Y:S05]  /*8170*/  BSYNC.RECONVERGENT B0 ;  /* 0x0000000000007941 */ /* 0x000fea0003800200 */
.L_x_128:
[----:B------:R-:W-:Y:S01]  /*8180*/  BAR.SYNC.DEFER_BLOCKING 0x1, 0x80 ;  /* 0x0042000000007b1d */ /* 0x000fe20000010000 */
[----:B------:R-:W-:Y:S04]  /*8190*/  UIADD3 UR4, UPT, UPT, UR48, 0x1, URZ ;  /* 0x0000000130047890 */ /* 0x000fe8000fffe0ff */
[----:B------:R-:W-:Y:S04]  /*81a0*/  UISETP.NE.AND UP0, UPT, UR4, 0x4, UPT ;  /* 0x000000040400788c */ /* 0x000fe8000bf05270 */
[----:B------:R-:W-:Y:S01]  /*81b0*/  USEL UR44, UR4, URZ, UP0 ;  /* 0x000000ff042c7287 */ /* 0x000fe20008000000 */
[----:B------:R3:W-:Y:S01]  /*81c0*/  @P6 SYNCS.ARRIVE.TRANS64.RED.A1T0 RZ, [R16+URZ], RZ ;  /* 0x000000ff10ff69a7 */ /* 0x0007e200081004ff */
[----:B------:R-:W-:Y:S01]  /*81d0*/  BSSY B1, `(.L_x_130) ;  /* 0x0000017000017945 */ /* 0x000fe20003800000 */
[----:B------:R-:W4:Y:S02]  /*81e0*/  @P6 SYNCS.PHASECHK.TRANS64.TRYWAIT P0, [R0+URZ+0x30], R2 ;  /* 0x00003002000065a7 */ /* 0x000f2400080011ff */
[----:B----4-:R-:W-:Y:S01]  /*81f0*/  @P6 SEL R72, RZ, 0x1, !P0 ;  /* 0x00000001ff486807 */ /* 0x010fe20004000000 */
[----:B---3--:R-:W-:Y:S06]  /*8200*/  @!P6 BRA `(.L_x_131) ;  /* 0x00000000004ce947 */ /* 0x008fec0003800000 */
        /* <DEDUP_REMOVED lines=9> */
[----:B------:R-:W-:Y:S04]  /*82a0*/  SHF.L.U32 R6, R61, 0x1f, RZ ;  /* 0x0000001f3d067819 */ /* 0x000fe800000006ff */
[----:B------:R-:W1:Y:S02]  /*82b0*/  SYNCS.PHASECHK.TRANS64.TRYWAIT P0, [R0+URZ+0x30], R6 ;  /* 0x00003006000075a7 */ /* 0x000e6400080011ff */
[----:B-1----:R-:W-:Y:S05]  /*82c0*/  @!P0 BRA `(.L_x_134) ;  /* 0x0000001c00588947 */ /* 0x002fea0003800000 */
.L_x_133:
[----:B------:R-:W-:Y:S05]  /*82d0*/  BSYNC B0 ;  /* 0x0000000000007941 */ /* 0x000fea0003800000 */
.L_x_132:
[----:B------:R-:W-:Y:S02]  /*82e0*/  ISETP.NE.AND P0, PT, R73, RZ, PT ;  /* 0x000000ff4900720c */ /* 0x000fe40003f05270 */
[----:B------:R-:W-:Y:S11]  /*82f0*/  IADD3 R71, PT, PT, R71, 0x1, RZ ;  /* 0x0000000147477810 */ /* 0x000ff60007ffe0ff */
[----:B------:R3:W4:Y:S04]  /*8300*/  @P0 LDS.128 R32, [R5] ;  /* 0x0000000005200984 */ /* 0x0007280000000c00 */
[----:B------:R3:W1:Y:S04]  /*8310*/  @P0 LDS.128 R36, [R4+0x10] ;  /* 0x0000100004240984 */ /* 0x0006680000000c00 */
[----:B------:R3:W1:Y:S04]  /*8320*/  @P0 LDS.128 R40, [R3+0x20] ;  /* 0x0000200003280984 */ /* 0x0006680000000c00 */
[----:B------:R3:W1:Y:S02]  /*8330*/  @P0 LDS.128 R44, [R2+0x30] ;  /* 0x00003000022c0984 */ /* 0x0006640000000c00 */
.L_x_131:
[----:B------:R-:W-:Y:S05]  /*8340*/  BSYNC B1 ;  /* 0x0000000000017941 */ /* 0x000fea0003800000 */
.L_x_130:
[----:B-1----:R-:W-:Y:S05]  /*8350*/  VIADD R0, R25, 0x20 ;  /* 0x0000002019007836 */ /* 0x002fea0000000000 */
[----:B------:R-:W-:Y:S04]  /*8360*/  SHF.R.U32.HI R0, RZ, 0x15, R0 ;  /* 0x00000015ff007819 */ /* 0x000fe80000011600 */
[----:B------:R-:W-:Y:S11]  /*8370*/  LOP3.LUT P0, RZ, R0, 0x3, R52, 0x48, !PT ;  /* 0x0000000300ff7812 */ /* 0x000ff60007804834 */
[----:B------:R-:W-:Y:S02]  /*8380*/  @!UPT UIADD3 URZ, UPT, UPT, URZ, URZ, URZ ;  /* 0x000000fffffff290 */ /* 0x000fe4000fffe0ff */
[----:B------:R-:W-:Y:S05]  /*8390*/  @!P0 BRA `(.L_x_135) ;  /* 0x0000000000408947 */ /* 0x000fea0003800000 */
[----:B------:R-:W1:Y:S01]  /*83a0*/  LDCU.64 UR8, c[0x4][0x70] ;  /* 0x01000e00ff0877ac */ /* 0x000e620008000a00 */
[----:B---3--:R-:W-:Y:S01]  /*83b0*/  MOV R3, 0x0 ;  /* 0x0000000000037802 */ /* 0x008fe20000000f00 */
[----:B------:R-:W-:Y:S02]  /*83c0*/  HFMA2 R12, -RZ, RZ, 0, 5.9604644775390625e-08 ;  /* 0x00000001ff0c7431 */ /* 0x000fe400000001ff */
[----:B------:R-:W-:Y:S02]  /*83d0*/  IMAD.MOV.U32 R8, RZ, RZ, 0x192 ;  /* 0x00000192ff087424 */ /* 0x000fe400078e00ff */
[----:B------:R-:W-:Y:S01]  /*83e0*/  IMAD.MOV.U32 R13, RZ, RZ, RZ ;  /* 0x000000ffff0d7224 */ /* 0x000fe200078e00ff */
[----:B------:R-:W3:Y:S01]  /*83f0*/  LDCU.64 UR6, c[0x4][0x78] ;  /* 0x01000f00ff0677ac */ /* 0x000ee20008000a00 */
[----:B------:R-:W2:Y:S01]  /*8400*/  LDC.64 R2, c[0x4][R3] ;  /* 0x0100000003027b82 */ /* 0x000ea20000000a00 */
        /* <DEDUP_REMOVED lines=9> */
.L_x_135:
[----:B------:R-:W-:Y:S05]  /*84a0*/  WARPSYNC.ALL ;  /* 0x0000000000007948 */ /* 0x000fea0003800000 */
[----:B------:R-:W-:Y:S01]  /*84b0*/  R2UR UR4, R25 ;  /* 0x00000000190472ca */ /* 0x000fe200000e0000 */
[----:B------:R-:W-:Y:S01]  /*84c0*/  BSSY.RECONVERGENT B0, `(.L_x_136) ;  /* 0x0000046000007945 */ /* 0x000fe20003800200 */
[----:B------:R-:W-:Y:S02]  /*84d0*/  ISETP.NE.AND P6, PT, R69, RZ, PT ;  /* 0x000000ff4500720c */ /* 0x000fe40003fc5270 */
[----:B------:R-:W-:Y:S02]  /*84e0*/  ISETP.NE.AND P0, PT, R66, RZ, PT ;  /* 0x000000ff4200720c */ /* 0x000fe40003f05270 */
[----:B------:R-:W-:Y:S07]  /*84f0*/  MOV R20, UR44 ;  /* 0x0000002c00147c02 */ /* 0x000fee0008000f00 */
[----:B---3--:R-:W1:Y:S02]  /*8500*/  LDTM.x16 R4, tmem[UR4+0x20] ;  /* 0x00002004000479ee */ /* 0x008e640008240000 */
[----:B------:R-:W-:Y:S01]  /*8510*/  @P6 LEA R20, R20, UR43, 0x3 ;  /* 0x0000002b14146c11 */ /* 0x000fe2000f8e18ff */
[C---:B-1----:R-:W-:Y:S01]  /*8520*/  FMUL R0, R24.reuse, R4 ;  /* 0x0000000418007220 */ /* 0x042fe20000400000 */
[C---:B------:R-:W-:Y:S01]  /*8530*/  FMUL R2, R24.reuse, R5 ;  /* 0x0000000518027220 */ /* 0x040fe20000400000 */
[C---:B------:R-:W-:Y:S01]  /*8540*/  FMUL R3, R24.reuse, R6 ;  /* 0x0000000618037220 */ /* 0x040fe20000400000 */
[C---:B------:R-:W-:Y:S01]  /*8550*/  FMUL R7, R24.reuse, R7 ;  /* 0x0000000718077220 */ /* 0x040fe20000400000 */
[C---:B----4-:R-:W-:Y:S01]  /*8560*/  FFMA R28, R27.reuse, R32, R0 ;  /* 0x000000201b1c7223 */ /* 0x050fe20000000000 */
        /* <DEDUP_REMOVED lines=59> */
.L_x_137:
[----:B------:R-:W-:Y:S05]  /*8920*/  BSYNC.RECONVERGENT B0 ;  /* 0x0000000000007941 */ /* 0x000fea0003800200 */
.L_x_136:
        /* <DEDUP_REMOVED lines=21> */
.L_x_141:
[----:B------:R-:W-:Y:S05]  /*8a80*/  BSYNC B0 ;  /* 0x0000000000007941 */ /* 0x000fea0003800000 */
.L_x_140:
[----:B------:R-:W-:Y:S11]  /*8a90*/  ISETP.NE.AND P0, PT, R73, RZ, PT ;  /* 0x000000ff4900720c */ /* 0x000ff60003f05270 */
[----:B------:R-:W-:Y:S02]  /*8aa0*/  @!UPT UIADD3 URZ, UPT, UPT, URZ, URZ, URZ ;  /* 0x000000fffffff290 */ /* 0x000fe4000fffe0ff */
[----:B------:R3:W4:Y:S04]  /*8ab0*/  @P0 LDS.128 R32, [R4] ;  /* 0x0000000004200984 */ /* 0x0007280000000c00 */
[----:B------:R3:W1:Y:S04]  /*8ac0*/  @P0 LDS.128 R36, [R3+0x10] ;  /* 0x0000100003240984 */ /* 0x0006680000000c00 */
[----:B------:R3:W1:Y:S04]  /*8ad0*/  @P0 LDS.128 R40, [R2+0x20] ;  /* 0x0000200002280984 */ /* 0x0006680000000c00 */
[----:B------:R3:W1:Y:S02]  /*8ae0*/  @P0 LDS.128 R44, [R71+0x30] ;  /* 0x00003000472c0984 */ /* 0x0006640000000c00 */
.L_x_139:
[----:B------:R-:W-:Y:S05]  /*8af0*/  BSYNC B1 ;  /* 0x0000000000017941 */ /* 0x000fea0003800000 */
.L_x_138:
        /* <DEDUP_REMOVED lines=21> */
.L_x_143:
[----:B------:R-:W-:Y:S01]  /*8c50*/  ISETP.NE.AND P0, PT, R66, RZ, PT ;  /* 0x000000ff4200720c */ /* 0x000fe20003f05270 */
[----:B------:R-:W-:Y:S05]  /*8c60*/  WARPSYNC.ALL ;  /* 0x0000000000007948 */ /* 0x000fea0003800000 */
[----:B------:R-:W-:Y:S01]  /*8c70*/  R2UR UR4, R25 ;  /* 0x00000000190472ca */ /* 0x000fe200000e0000 */
[----:B------:R-:W-:Y:S01]  /*8c80*/  BSSY.RECONVERGENT B0, `(.L_x_144) ;  /* 0x0000041000007945 */ /* 0x000fe20003800200 */
[----:B------:R-:W-:Y:S04]  /*8c90*/  IADD3 R70, PT, PT, R70, 0xc0, RZ ;  /* 0x000000c046467810 */ /* 0x000fe80007ffe0ff */
[----:B------:R-:W-:Y:S07]  /*8ca0*/  LOP3.LUT R70, R70, 0xfefffff8, RZ, 0xc0, !PT ;  /* 0xfefffff846467812 */ /* 0x000fee00078ec0ff */
[----:B---3--:R-:W1:Y:S01]  /*8cb0*/  LDTM.x16 R4, tmem[UR4+0x30] ;  /* 0x00003004000479ee */ /* 0x008e620008240000 */
[----:B------:R-:W-:Y:S01]  /*8cc0*/  NOP ;  /* 0x0000000000007918 */ /* 0x000fe20000000000 */
[----:B-1----:R1:W-:Y:S01]  /*8cd0*/  SYNCS.ARRIVE.TRANS64.RED.A1T0 RZ, [R70+URZ], RZ ;  /* 0x000000ff46ff79a7 */ /* 0x0023e200081004ff */
[C---:B------:R-:W-:Y:S01]  /*8ce0*/  FMUL R0, R24.reuse, R4 ;  /* 0x0000000418007220 */ /* 0x040fe20000400000 */
        /* <DEDUP_REMOVED lines=58> */
.L_x_145:
[----:B------:R-:W-:Y:S05]  /*9090*/  BSYNC.RECONVERGENT B0 ;  /* 0x0000000000007941 */ /* 0x000fea0003800200 */
.L_x_144:
[----:B------:R-:W-:Y:S01]  /*90a0*/  BAR.SYNC.DEFER_BLOCKING 0x1, 0x80 ;  /* 0x0042000000007b1d */ /* 0x000fe20000010000 */
[----:B------:R-:W-:Y:S01]  /*90b0*/  UISETP.NE.AND UP0, UPT, UR49, -0x4, UPT ;  /* 0xfffffffc3100788c */ /* 0x000fe2000bf05270 */
[----:B------:R-:W-:Y:S08]  /*90c0*/  IADD3 R22, PT, PT, R22, 0x1, RZ ;  /* 0x0000000116167810 */ /* 0x000ff00007ffe0ff */
[----:B------:R-:W-:Y:S05]  /*90d0*/  BRA.U !UP0, `(.L_x_146) ;  /* 0x0000000108287547 */ /* 0x000fea000b800000 */
[----:B------:R-:W-:Y:S01]  /*90e0*/  ISETP.NE.AND P0, PT, R69, RZ, PT ;  /* 0x000000ff4500720c */ /* 0x000fe20003f05270 */
[----:B------:R-:W-:Y:S01]  /*90f0*/  IMAD.U32 R2, RZ, RZ, UR48 ;  /* 0x00000030ff027e24 */ /* 0x000fe2000f8e00ff */
[----:B------:R-:W-:Y:S01]  /*9100*/  UIADD3 UR4, UPT, UPT, UR48, 0x1, URZ ;  /* 0x0000000130047890 */ /* 0x000fe2000fffe0ff */
[----:B------:R-:W-:Y:S03]  /*9110*/  IMAD.U32 R0, RZ, RZ, UR62 ;  /* 0x0000003eff007e24 */ /* 0x000fe6000f8e00ff */
[----:B------:R-:W-:Y:S04]  /*9120*/  UISETP.NE.AND UP0, UPT, UR4, 0x4, UPT ;  /* 0x000000040400788c */ /* 0x000fe8000bf05270 */
[----:B------:R-:W-:Y:S03]  /*9130*/  USEL UR48, UR4, URZ, UP0 ;  /* 0x000000ff04307287 */ /* 0x000fe60008000000 */
[----:B------:R-:W-:Y:S05]  /*9140*/  @P0 LEA R2, R2, UR43, 0x3 ;  /* 0x0000002b02020c11 */ /* 0x000fea000f8e18ff */
[----:B------:R-:W-:Y:S05]  /*9150*/  @P0 VIADD R2, R2, 0x50 ;  /* 0x0000005002020836 */ /* 0x000fea0000000000 */
[----:B------:R-:W-:Y:S04]  /*9160*/  @P0 PRMT R0, R0, 0x654, R2 ;  /* 0x0000065400000816 */ /* 0x000fe80000000002 */
[----:B------:R3:W-:Y:S03]  /*9170*/  @P0 SYNCS.ARRIVE.TRANS64.RED.A1T0 RZ, [R0+URZ], RZ ;  /* 0x000000ff00ff09a7 */ /* 0x0007e600081004ff */
.L_x_146:
[----:B------:R-:W-:Y:S01]  /*9180*/  R2UR UR5, R53 ;  /* 0x00000000350572ca */ /* 0x000fe200000e0000 */
[----:B------:R-:W-:Y:S01]  /*9190*/  UISETP.NE.AND UP0, UPT, UR59, URZ, UPT ;  /* 0x000000ff3b00728c */ /* 0x000fe2000bf05270 */
[----:B------:R-:W-:Y:S01]  /*91a0*/  R2UR UR4, R54 ;  /* 0x00000000360472ca */ /* 0x000fe200000e0000 */
[----:B------:R-:W-:Y:S01]  /*91b0*/  UIADD3 UR49, UPT, UPT, UR49, 0x4, URZ ;  /* 0x0000000431317890 */ /* 0x000fe2000fffe0ff */
[----:B------:R-:W-:Y:S01]  /*91c0*/  ISETP.NE.AND P0, PT, R57, 0x2, PT ;  /* 0x000000023900780c */ /* 0x000fe20003f05270 */
[----:B------:R-:W-:Y:S01]  /*91d0*/  UMOV UR60, UR58 ;  /* 0x0000003a003c7c82 */ /* 0x000fe20008000000 */
[----:B------:R-:W-:Y:S02]  /*91e0*/  ISETP.NE.AND P1, PT, R22, 0x4, PT ;  /* 0x000000041600780c */ /* 0x000fe40003f25270 */
[----:B------:R-:W-:Y:S02]  /*91f0*/  SEL R2, RZ, 0x1, P0 ;  /* 0x00000001ff027807 */ /* 0x000fe40000000000 */
[----:B---3--:R-:W-:Y:S02]  /*9200*/  SEL R0, RZ, 0x1, P1 ;  /* 0x00000001ff007807 */ /* 0x008fe40000800000 */
[----:B------:R-:W-:Y:S01]  /*9210*/  LOP3.LUT R59, R59, R2, RZ, 0x3c, !PT ;  /* 0x000000023b3b7212 */ /* 0x000fe200078e3cff */
[----:B------:R-:W-:Y:S01]  /*9220*/  UIADD3 UR27, UPT, UPT, UR36, UR5, URZ ;  /* 0x00000005241b7290 */ /* 0x000fe2000fffe0ff */
[----:B------:R-:W-:Y:S01]  /*9230*/  LOP3.LUT R60, R60, R0, RZ, 0x3c, !PT ;  /* 0x000000003c3c7212 */ /* 0x000fe200078e3cff */
[----:B------:R-:W-:Y:S01]  /*9240*/  UIADD3 UR26, UPT, UPT, UR37, UR4, URZ ;  /* 0x00000004251a7290 */ /* 0x000fe2000fffe0ff */
[----:B------:R-:W-:Y:S02]  /*9250*/  SEL R57, R57, RZ, P0 ;  /* 0x000000ff39397207 */ /* 0x000fe40000000000 */
[----:B------:R-:W-:Y:S01]  /*9260*/  SEL R22, R22, RZ, P1 ;  /* 0x000000ff16167207 */ /* 0x000fe20000800000 */
[----:B------:R-:W-:Y:S08]  /*9270*/  BRA.U UP0, `(.L_x_147) ;  /* 0xffffffd100947547 */ /* 0x000ff0000b83ffff */
[----:B------:R-:W-:-:S09]  /*9280*/  UISETP.NE.AND UP0, UPT, UR61, URZ, UPT ;  /* 0x000000ff3d00728c */ /* 0x000fd2000bf05270 */
[----:B------:R-:W-:Y:S05]  /*9290*/  BRA.U !UP0, `(.L_x_148) ;  /* 0x0000000108487547 */ /* 0x000fea000b800000 */
[----:B------:R-:W3:Y:S02]  /*92a0*/  LDCU.64 UR4, c[0x0][0x890] ;  /* 0x00011200ff0477ac */ /* 0x000ee40008000a00 */
[----:B---3--:R-:W-:-:S04]  /*92b0*/  UISETP.NE.U32.AND UP0, UPT, UR4, URZ, UPT ;  /* 0x000000ff0400728c */ /* 0x008fc8000bf05070 */
[----:B------:R-:W-:-:S09]  /*92c0*/  UISETP.NE.AND.EX UP0, UPT, UR5, URZ, UPT, UP0 ;  /* 0x000000ff0500728c */ /* 0x000fd2000bf05300 */
[----:B------:R-:W-:Y:S05]  /*92d0*/  BRA.U UP0, `(.L_x_149) ;  /* 0x00000001000c7547 */ /* 0x000fea000b800000 */
[----:B------:R-:W-:-:S13]  /*92e0*/  FSETP.NEU.AND P0, PT, R27, RZ, PT ;  /* 0x000000ff1b00720b */ /* 0x000fda0003f0d000 */
[----:B------:R-:W-:Y:S05]  /*92f0*/  @!P0 EXIT ;  /* 0x000000000000894d */ /* 0x000fea0003800000 */
[----:B------:R-:W-:Y:S05]  /*9300*/  BRA `(.L_x_148) ;  /* 0x00000000002c7947 */ /* 0x000fea0003800000 */
.L_x_149:
[----:B------:R-:W-:Y:S01]  /*9310*/  ISETP.NE.AND P0, PT, R56, RZ, PT ;  /* 0x000000ff3800720c */ /* 0x000fe20003f05270 */
[----:B------:R-:W-:-:S12]  /*9320*/  BSSY.RECONVERGENT B0, `(.L_x_148) ;  /* 0x0000009000007945 */ /* 0x000fd80003800200 */
[----:B------:R-:W-:Y:S05]  /*9330*/  @P0 BRA `(.L_x_150) ;  /* 0x0000000000140947 */ /* 0x000fea0003800000 */
[----:B------:R-:W3:Y:S02]  /*9340*/  LDCU.64 UR4, c[0x0][0x888] ;  /* 0x00011100ff0477ac */ /* 0x000ee40008000a00 */
[----:B---3--:R-:W-:-:S04]  /*9350*/  ISETP.NE.U32.AND P0, PT, RZ, UR4, PT ;  /* 0x00000004ff007c0c */ /* 0x008fc8000bf05070 */
[----:B------:R-:W-:-:S13]  /*9360*/  ISETP.NE.AND.EX P0, PT, RZ, UR5, PT, P0 ;  /* 0x00000005ff007c0c */ /* 0x000fda000bf05300 */
[----:B------:R-:W-:Y:S05]  /*9370*/  @!P0 EXIT ;  /* 0x000000000000894d */ /* 0x000fea0003800000 */
[----:B------:R-:W-:Y:S05]  /*9380*/  BRA `(.L_x_151) ;  /* 0x0000000000087947 */ /* 0x000fea0003800000 */
.L_x_150:
[----:B------:R-:W-:-:S13]  /*9390*/  FSETP.NEU.AND P0, PT, R27, RZ, PT ;  /* 0x000000ff1b00720b */ /* 0x000fda0003f0d000 */
[----:B------:R-:W-:Y:S05]  /*93a0*/  @!P0 EXIT ;  /* 0x000000000000894d */ /* 0x000fea0003800000 */
.L_x_151:
[----:B------:R-:W-:Y:S05]  /*93b0*/  BSYNC.RECONVERGENT B0 ;  /* 0x0000000000007941 */ /* 0x000fea0003800200 */
.L_x_148:
[----:B------:R-:W-:Y:S01]  /*93c0*/  ULEA UR4, UR48, UR43, 0x3 ;  /* 0x0000002b30047291 */ /* 0x000fe2000f8e18ff */
[----:B------:R-:W-:-:S04]  /*93d0*/  DEPBAR.LE SB0, 0x0 ;  /* 0x000080000000791a */ /* 0x000fc80000000000 */
[----:B------:R-:W-:-:S04]  /*93e0*/  UIADD3 UR4, UPT, UPT, UR4, 0x50, URZ ;  /* 0x0000005004047890 */ /* 0x000fc8000fffe0ff */
[----:B------:R-:W-:-:S09]  /*93f0*/  UPRMT UR4, UR62, 0x654, UR4 ;  /* 0x000006543e047896 */ /* 0x000fd20008000004 */
[----:B------:R-:W-:Y:S01]  /*9400*/  SYNCS.ARRIVE.TRANS64.RED.A1T0 RZ, [UR4], RZ ;  /* 0x000000ffffff79a7 */ /* 0x000fe20008100404 */
[----:B------:R-:W-:Y:S05]  /*9410*/  EXIT ;  /* 0x000000000000794d */ /* 0x000fea0003800000 */
.L_x_24:
[----:B--2---:R2:W3:Y:S02]  /*9420*/  SYNCS.PHASECHK.TRANS64.TRYWAIT P0, [R0+URZ+0xf0], R2 ;  /* 0x0000f002000075a7 */ /* 0x0044e400080011ff */
[----:B---3--:R-:W-:Y:S05]  /*9430*/  @!P0 NANOSLEEP.SYNCS 0x989680 ;  /* 0x009896800000895d */ /* 0x008fea0003900000 */
[----:B------:R-:W3:Y:S02]  /*9440*/  @!P0 SYNCS.PHASECHK.TRANS64 P0, [R0+URZ+0xf0], R2 ;  /* 0x0000f002000085a7 */ /* 0x000ee400080010ff */
[----:B---3--:R-:W-:Y:S05]  /*9450*/  @!P0 BRA `(.L_x_24) ;  /* 0xfffffffc00f08947 */ /* 0x008fea000383ffff */
[----:B------:R-:W-:Y:S05]  /*9460*/  BRA `(.L_x_152) ;  /* 0xffffff84006c7947 */ /* 0x000fea000383ffff */
.L_x_27:
[----:B-1----:R-:W-:-:S07]  /*9470*/  MOV R0, UR7 ;  /* 0x0000000700007c02 */ /* 0x002fce0008000f00 */
.L_x_153:
[----:B-1----:R1:W2:Y:S02]  /*9480*/  SYNCS.PHASECHK.TRANS64.TRYWAIT P0, [R0+URZ+0x18], R3 ;  /* 0x00001803000075a7 */ /* 0x0022a400080011ff */
[----:B--2---:R-:W-:Y:S05]  /*9490*/  @!P0 NANOSLEEP.SYNCS 0x989680 ;  /* 0x009896800000895d */ /* 0x004fea0003900000 */
[----:B------:R-:W2:Y:S02]  /*94a0*/  @!P0 SYNCS.PHASECHK.TRANS64 P0, [R0+URZ+0x18], R3 ;  /* 0x00001803000085a7 */ /* 0x000ea400080010ff */
[----:B--2---:R-:W-:Y:S05]  /*94b0*/  @!P0 BRA `(.L_x_153) ;  /* 0xfffffffc00f08947 */ /* 0x004fea000383ffff */
[----:B------:R-:W-:Y:S05]  /*94c0*/  BRA `(.L_x_26) ;  /* 0xffffff8400c07947 */ /* 0x000fea000383ffff */
.L_x_36:
[----:B-1----:R-:W-:-:S07]  /*94d0*/  MOV R0, UR7 ;  /* 0x0000000700007c02 */ /* 0x002fce0008000f00 */
.L_x_154:
[----:B-1----:R1:W2:Y:S02]  /*94e0*/  SYNCS.PHASECHK.TRANS64.TRYWAIT P0, [R0+URZ+0x18], R3 ;  /* 0x00001803000075a7 */ /* 0x0022a400080011ff */
[----:B--2---:R-:W-:Y:S05]  /*94f0*/  @!P0 NANOSLEEP.SYNCS 0x989680 ;  /* 0x009896800000895d */ /* 0x004fea0003900000 */
[----:B------:R-:W2:Y:S02]  /*9500*/  @!P0 SYNCS.PHASECHK.TRANS64 P0, [R0+URZ+0x18], R3 ;  /* 0x00001803000085a7 */ /* 0x000ea400080010ff */
[----:B--2---:R-:W-:Y:S05]  /*9510*/  @!P0 BRA `(.L_x_154) ;  /* 0xfffffffc00f08947 */ /* 0x004fea000383ffff */
[----:B------:R-:W-:Y:S05]  /*9520*/  BRA `(.L_x_35) ;  /* 0xffffff8c001c7947 */ /* 0x000fea000383ffff */
.L_x_43:
[----:B-1----:R1:W4:Y:S02]  /*9530*/  SYNCS.PHASECHK.TRANS64.TRYWAIT P0, [R3+URZ+0x80], R0 ;  /* 0x00008000030075a7 */ /* 0x00232400080011ff */
[----:B----4-:R-:W-:Y:S05]  /*9540*/  @!P0 NANOSLEEP.SYNCS 0x989680 ;  /* 0x009896800000895d */ /* 0x010fea0003900000 */
[----:B------:R-:W4:Y:S02]  /*9550*/  @!P0 SYNCS.PHASECHK.TRANS64 P0, [R3+URZ+0x80], R0 ;  /* 0x00008000030085a7 */ /* 0x000f2400080010ff */
[----:B----4-:R-:W-:Y:S05]  /*9560*/  @!P0 BRA `(.L_x_43) ;  /* 0xfffffffc00f08947 */ /* 0x010fea000383ffff */
[----:B------:R-:W-:Y:S05]  /*9570*/  BRA `(.L_x_155) ;  /* 0xffffff9000587947 */ /* 0x000fea000383ffff */
.L_x_47:
[----:B------:R-:W-:-:S07]  /*9580*/  MOV R0, UR4 ;  /* 0x0000000400007c02 */ /* 0x000fce0008000f00 */
.L_x_156:
[----:B-1----:R1:W2:Y:S02]  /*9590*/  SYNCS.PHASECHK.TRANS64.TRYWAIT P0, [R0+URZ], R2 ;  /* 0x00000002000075a7 */ /* 0x0022a400080011ff */
[----:B--2---:R-:W-:Y:S05]  /*95a0*/  @!P0 NANOSLEEP.SYNCS 0x989680 ;  /* 0x009896800000895d */ /* 0x004fea0003900000 */
[----:B------:R-:W2:Y:S02]  /*95b0*/  @!P0 SYNCS.PHASECHK.TRANS64 P0, [R0+URZ], R2 ;  /* 0x00000002000085a7 */ /* 0x000ea400080010ff */
[----:B--2---:R-:W-:Y:S05]  /*95c0*/  @!P0 BRA `(.L_x_156) ;  /* 0xfffffffc00f08947 */ /* 0x004fea000383ffff */
[----:B------:R-:W-:Y:S05]  /*95d0*/  BRA `(.L_x_157) ;  /* 0xffffff9800047947 */ /* 0x000fea000383ffff */
.L_x_48:
[----:B------:R-:W-:-:S07]  /*95e0*/  MOV R0, UR5 ;  /* 0x0000000500007c02 */ /* 0x000fce0008000f00 */
.L_x_158:
[----:B-1----:R1:W2:Y:S02]  /*95f0*/  SYNCS.PHASECHK.TRANS64.TRYWAIT P0, [R0+URZ], R2 ;  /* 0x00000002000075a7 */ /* 0x0022a400080011ff */
[----:B--2---:R-:W-:Y:S05]  /*9600*/  @!P0 NANOSLEEP.SYNCS 0x989680 ;  /* 0x009896800000895d */ /* 0x004fea0003900000 */
[----:B------:R-:W2:Y:S02]  /*9610*/  @!P0 SYNCS.PHASECHK.TRANS64 P0, [R0+URZ], R2 ;  /* 0x00000002000085a7 */ /* 0x000ea400080010ff */
[----:B--2---:R-:W-:Y:S05]  /*9620*/  @!P0 BRA `(.L_x_158) ;  /* 0xfffffffc00f08947 */ /* 0x004fea000383ffff */
[----:B------:R-:W-:Y:S05]  /*9630*/  BRA `(.L_x_159) ;  /* 0xffffff9800107947 */ /* 0x000fea000383ffff */
.L_x_51:
[----:B--2---:R2:W3:Y:S02]  /*9640*/  SYNCS.PHASECHK.TRANS64.TRYWAIT P0, [R0+URZ+0xe0], R8 ;  /* 0x0000e008000075a7 */ /* 0x0044e400080011ff */
[----:B---3--:R-:W-:Y:S05]  /*9650*/  @!P0 NANOSLEEP.SYNCS 0x989680 ;  /* 0x009896800000895d */ /* 0x008fea0003900000 */
[----:B------:R-:W3:Y:S02]  /*9660*/  @!P0 SYNCS.PHASECHK.TRANS64 P0, [R0+URZ+0xe0], R8 ;  /* 0x0000e008000085a7 */ /* 0x000ee400080010ff */
[----:B---3--:R-:W-:Y:S05]  /*9670*/  @!P0 BRA `(.L_x_51) ;  /* 0xfffffffc00f08947 */ /* 0x008fea000383ffff */
[----:B------:R-:W-:Y:S05]  /*9680*/  BRA `(.L_x_160) ;  /* 0xffffff9800707947 */ /* 0x000fea000383ffff */
.L_x_52:
[----:B------:R-:W-:-:S07]  /*9690*/  MOV R0, UR4 ;  /* 0x0000000400007c02 */ /* 0x000fce0008000f00 */
.L_x_161:
[----:B--2---:R2:W3:Y:S02]  /*96a0*/  SYNCS.PHASECHK.TRANS64.TRYWAIT P0, [R0+URZ+0x90], R9 ;  /* 0x00009009000075a7 */ /* 0x0044e400080011ff */
[----:B---3--:R-:W-:Y:S05]  /*96b0*/  @!P0 NANOSLEEP.SYNCS 0x989680 ;  /* 0x009896800000895d */ /* 0x008fea0003900000 */
[----:B------:R-:W3:Y:S02]  /*96c0*/  @!P0 SYNCS.PHASECHK.TRANS64 P0, [R0+URZ+0x90], R9 ;  /* 0x00009009000085a7 */ /* 0x000ee400080010ff */
[----:B---3--:R-:W-:Y:S05]  /*96d0*/  @!P0 BRA `(.L_x_161) ;  /* 0xfffffffc00f08947 */ /* 0x008fea000383ffff */
[----:B------:R-:W-:Y:S05]  /*96e0*/  BRA `(.L_x_162) ;  /* 0xffffff9800807947 */ /* 0x000fea000383ffff */
.L_x_53:
[----:B--2---:R2:W3:Y:S02]  /*96f0*/  SYNCS.PHASECHK.TRANS64.TRYWAIT P1, [R0+URZ+0x80], R8 ;  /* 0x00008008000075a7 */ /* 0x0044e400080211ff */
[----:B---3--:R-:W-:Y:S05]  /*9700*/  @!P1 NANOSLEEP.SYNCS 0x989680 ;  /* 0x009896800000995d */ /* 0x008fea0003900000 */
[----:B------:R-:W3:Y:S02]  /*9710*/  @!P1 SYNCS.PHASECHK.TRANS64 P1, [R0+URZ+0x80], R8 ;  /* 0x00008008000095a7 */ /* 0x000ee400080210ff */
[----:B---3--:R-:W-:Y:S05]  /*9720*/  @!P1 BRA `(.L_x_53) ;  /* 0xfffffffc00f09947 */ /* 0x008fea000383ffff */
[----:B------:R-:W-:Y:S05]  /*9730*/  BRA `(.L_x_163) ;  /* 0xffffff9800b07947 */ /* 0x000fea000383ffff */
.L_x_56:
[----:B------:R-:W-:-:S07]  /*9740*/  MOV R0, UR4 ;  /* 0x0000000400007c02 */ /* 0x000fce0008000f00 */
.L_x_164:
[----:B--2---:R2:W3:Y:S02]  /*9750*/  SYNCS.PHASECHK.TRANS64.TRYWAIT P0, [R0+URZ+0x90], R2 ;  /* 0x00009002000075a7 */ /* 0x0044e400080011ff */
[----:B---3--:R-:W-:Y:S05]  /*9760*/  @!P0 NANOSLEEP.SYNCS 0x989680 ;  /* 0x009896800000895d */ /* 0x008fea0003900000 */
[----:B------:R-:W3:Y:S02]  /*9770*/  @!P0 SYNCS.PHASECHK.TRANS64 P0, [R0+URZ+0x90], R2 ;  /* 0x00009002000085a7 */ /* 0x000ee400080010ff */
[----:B---3--:R-:W-:Y:S05]  /*9780*/  @!P0 BRA `(.L_x_164) ;  /* 0xfffffffc00f08947 */ /* 0x008fea000383ffff */
[----:B------:R-:W-:Y:S05]  /*9790*/  BRA `(.L_x_55) ;  /* 0xffffff9c00047947 */ /* 0x000fea000383ffff */
.L_x_65:
[----:B--2---:R-:W-:-:S04]  /*97a0*/  MOV R7, UR5 ;  /* 0x0000000500077c02 */ /* 0x004fc80008000f00 */
[----:B------:R2:W3:Y:S03]  /*97b0*/  SYNCS.PHASECHK.TRANS64.TRYWAIT P0, [R7+URZ+0x8], R8 ;  /* 0x00000808070075a7 */ /* 0x0004e600080011ff */
[----:B---3--:R-:W-:Y:S05]  /*97c0*/  @!P0 NANOSLEEP.SYNCS 0x989680 ;  /* 0x009896800000895d */ /* 0x008fea0003900000 */
[----:B------:R-:W3:Y:S02]  /*97d0*/  @!P0 SYNCS.PHASECHK.TRANS64 P0, [R7+URZ+0x8], R8 ;  /* 0x00000808070085a7 */ /* 0x000ee400080010ff */
[----:B---3--:R-:W-:Y:S05]  /*97e0*/  @!P0 BRA `(.L_x_65) ;  /* 0xfffffffc00ec8947 */ /* 0x008fea000383ffff */
[----:B------:R-:W-:Y:S05]  /*97f0*/  BRA `(.L_x_64) ;  /* 0xffffff9c00c07947 */ /* 0x000fea000383ffff */
.L_x_67:
[----:B------:R-:W-:Y:S01]  /*9800*/  BSSY B0, `(.L_x_165) ;  /* 0x0000006000007945 */ /* 0x000fe20003800000 */
[----:B------:R-:W-:-:S07]  /*9810*/  MOV R15, 0xffffffff ;  /* 0xffffffff000f7802 */ /* 0x000fce0000000f00 */
[----:B-12--5:R-:W-:Y:S05]  /*9820*/  WARPSYNC.COLLECTIVE R15, `(.L_x_166) ;  /* 0x000000000f0c7348 */ /* 0x026fea0003c00000 */
[----:B------:R-:W-:Y:S02]  /*9830*/  ELECT P6, UR79, PT ;  /* 0x00000000004f782f */ /* 0x000fe400038c0000 */
[----:B------:R-:W-:Y:S01]  /*9840*/  MOV R14, UR79 ;  /* 0x0000004f000e7c02 */ /* 0x000fe20008000f00 */
[----:B-12--5:R-:W-:Y:S10]  /*9850*/  ENDCOLLECTIVE ;  /* 0x000000000000791b */ /* 0x026ff40003800000 */
.L_x_166:
[----:B------:R-:W-:Y:S05]  /*9860*/  BSYNC B0 ;  /* 0x0000000000007941 */ /* 0x000fea0003800000 */
.L_x_165:
[----:B------:R-:W-:Y:S01]  /*9870*/  PLOP3.LUT P0, PT, P6, PT, PT, 0x80, 0x8 ;  /* 0x000000000008781c */ /* 0x000fe2000370f070 */
[----:B------:R-:W-:-:S12]  /*9880*/  BRA `(.L_x_167) ;  /* 0xffffff9c00f07947 */ /* 0x000fd8000383ffff */
.L_x_69:
[----:B--2---:R-:W-:-:S04]  /*9890*/  MOV R5, UR5 ;  /* 0x0000000500057c02 */ /* 0x004fc80008000f00 */
[----:B------:R2:W3:Y:S03]  /*98a0*/  SYNCS.PHASECHK.TRANS64.TRYWAIT P0, [R5+URZ+0x8], R6 ;  /* 0x00000806050075a7 */ /* 0x0004e600080011ff */
[----:B---3--:R-:W-:Y:S05]  /*98b0*/  @!P0 NANOSLEEP.SYNCS 0x989680 ;  /* 0x009896800000895d */ /* 0x008fea0003900000 */
[----:B------:R-:W3:Y:S02]  /*98c0*/  @!P0 SYNCS.PHASECHK.TRANS64 P0, [R5+URZ+0x8], R6 ;  /* 0x00000806050085a7 */ /* 0x000ee400080010ff */
[----:B---3--:R-:W-:Y:S05]  /*98d0*/  @!P0 BRA `(.L_x_69) ;  /* 0xfffffffc00ec8947 */ /* 0x008fea000383ffff */
[----:B------:R-:W-:Y:S05]  /*98e0*/  BRA `(.L_x_68) ;  /* 0xffffff9c00f47947 */ /* 0x000fea000383ffff */
.L_x_70:
[----:B-1----:R1:W2:Y:S02]  /*98f0*/  SYNCS.PHASECHK.TRANS64.TRYWAIT P0, [R3+URZ+0x80], R4 ;  /* 0x00008004030075a7 */ /* 0x0022a400080011ff */
[----:B--2---:R-:W-:Y:S05]  /*9900*/  @!P0 NANOSLEEP.SYNCS 0x989680 ;  /* 0x009896800000895d */ /* 0x004fea0003900000 */
[----:B------:R-:W2:Y:S02]  /*9910*/  @!P0 SYNCS.PHASECHK.TRANS64 P0, [R3+URZ+0x80], R4 ;  /* 0x00008004030085a7 */ /* 0x000ea400080010ff */
[----:B--2---:R-:W-:Y:S05]  /*9920*/  @!P0 BRA `(.L_x_70) ;  /* 0xfffffffc00f08947 */ /* 0x004fea000383ffff */
[----:B------:R-:W-:Y:S05]  /*9930*/  BRA `(.L_x_168) ;  /* 0xffffffa400047947 */ /* 0x000fea000383ffff */
.L_x_72:
[----:B------:R-:W-:-:S13]  /*9940*/  R2UR UR4, R4 ;  /* 0x00000000040472ca */ /* 0x000fda00000e0000 */
[----:B------:R-:W-:-:S07]  /*9950*/  MOV R3, UR4 ;  /* 0x0000000400037c02 */ /* 0x000fce0008000f00 */
.L_x_169:
[----:B-1----:R1:W2:Y:S02]  /*9960*/  SYNCS.PHASECHK.TRANS64.TRYWAIT P0, [R3+URZ+0xc0], R5 ;  /* 0x0000c005030075a7 */ /* 0x0022a400080011ff */
[----:B--2---:R-:W-:Y:S05]  /*9970*/  @!P0 NANOSLEEP.SYNCS 0x989680 ;  /* 0x009896800000895d */ /* 0x004fea0003900000 */
[----:B------:R-:W2:Y:S02]  /*9980*/  @!P0 SYNCS.PHASECHK.TRANS64 P0, [R3+URZ+0xc0], R5 ;  /* 0x0000c005030085a7 */ /* 0x000ea400080010ff */
[----:B--2---:R-:W-:Y:S05]  /*9990*/  @!P0 BRA `(.L_x_169) ;  /* 0xfffffffc00f08947 */ /* 0x004fea000383ffff */
[----:B------:R-:W-:Y:S05]  /*99a0*/  BRA `(.L_x_170) ;  /* 0xffffffa400587947 */ /* 0x000fea000383ffff */
.L_x_75:
[----:B------:R-:W-:Y:S07]  /*99b0*/  MOV R3, UR5 ;  /* 0x0000000500037c02 */ /* 0x000fee0008000f00 */
.L_x_171:
[----:B-1----:R1:W2:Y:S02]  /*99c0*/  SYNCS.PHASECHK.TRANS64.TRYWAIT P0, [R3+URZ], R5 ;  /* 0x00000005030075a7 */ /* 0x0022a400080011ff */
[----:B--2---:R-:W-:Y:S05]  /*99d0*/  @!P0 NANOSLEEP.SYNCS 0x989680 ;  /* 0x009896800000895d */ /* 0x004fea0003900000 */
[----:B------:R-:W2:Y:S02]  /*99e0*/  @!P0 SYNCS.PHASECHK.TRANS64 P0, [R3+URZ], R5 ;  /* 0x00000005030085a7 */ /* 0x000ea400080010ff */
[----:B--2---:R-:W-:Y:S05]  /*99f0*/  @!P0 BRA `(.L_x_171) ;  /* 0xfffffffc00f08947 */ /* 0x004fea000383ffff */
[----:B------:R-:W-:Y:S05]  /*9a00*/  BRA `(.L_x_74) ;  /* 0xffffffa400707947 */ /* 0x000fea000383ffff */
.L_x_79:
[----:B-1----:R-:W-:-:S07]  /*9a10*/  MOV R2, UR4 ;  /* 0x0000000400027c02 */ /* 0x002fce0008000f00 */
.L_x_172:
[----:B-1----:R1:W2:Y:S02]  /*9a20*/  SYNCS.PHASECHK.TRANS64.TRYWAIT P0, [R2+URZ], R3 ;  /* 0x00000003020075a7 */ /* 0x0022a400080011ff */
[----:B--2---:R-:W-:Y:S05]  /*9a30*/  @!P0 NANOSLEEP.SYNCS 0x989680 ;  /* 0x009896800000895d */ /* 0x004fea0003900000 */
[----:B------:R-:W2:Y:S02]  /*9a40*/  @!P0 SYNCS.PHASECHK.TRANS64 P0, [R2+URZ], R3 ;  /* 0x00000003020085a7 */ /* 0x000ea400080010ff */
[----:B--2---:R-:W-:Y:S05]  /*9a50*/  @!P0 BRA `(.L_x_172) ;  /* 0xfffffffc00f08947 */ /* 0x004fea000383ffff */
[----:B------:R-:W-:Y:S05]  /*9a60*/  BRA `(.L_x_173) ;  /* 0xffffffac00887947 */ /* 0x000fea000383ffff */
.L_x_80:
[----:B------:R-:W-:-:S07]  /*9a70*/  MOV R2, UR5 ;  /* 0x0000000500027c02 */ /* 0x000fce0008000f00 */
.L_x_174:
[----:B-1----:R1:W2:Y:S02]  /*9a80*/  SYNCS.PHASECHK.TRANS64.TRYWAIT P0, [R2+URZ], R4 ;  /* 0x00000004020075a7 */ /* 0x0022a400080011ff */
[----:B--2---:R-:W-:Y:S05]  /*9a90*/  @!P0 NANOSLEEP.SYNCS 0x989680 ;  /* 0x009896800000895d */ /* 0x004fea0003900000 */
[----:B------:R-:W2:Y:S02]  /*9aa0*/  @!P0 SYNCS.PHASECHK.TRANS64 P0, [R2+URZ], R4 ;  /* 0x00000004020085a7 */ /* 0x000ea400080010ff */
[----:B--2---:R-:W-:Y:S05]  /*9ab0*/  @!P0 BRA `(.L_x_174) ;  /* 0xfffffffc00f08947 */ /* 0x004fea000383ffff */
[----:B------:R-:W-:Y:S05]  /*9ac0*/  BRA `(.L_x_175) ;  /* 0xffffffac00987947 */ /* 0x000fea000383ffff */
.L_x_81:
[----:B------:R-:W-:-:S07]  /*9ad0*/  MOV R2, UR5 ;  /* 0x0000000500027c02 */ /* 0x000fce0008000f00 */
.L_x_176:
[----:B-1----:R1:W2:Y:S02]  /*9ae0*/  SYNCS.PHASECHK.TRANS64.TRYWAIT P0, [R2+URZ], R4 ;  /* 0x00000004020075a7 */ /* 0x0022a400080011ff */
[----:B--2---:R-:W-:Y:S05]  /*9af0*/  @!P0 NANOSLEEP.SYNCS 0x989680 ;  /* 0x009896800000895d */ /* 0x004fea0003900000 */
[----:B------:R-:W2:Y:S02]  /*9b00*/  @!P0 SYNCS.PHASECHK.TRANS64 P0, [R2+URZ], R4 ;  /* 0x00000004020085a7 */ /* 0x000ea400080010ff */
[----:B--2---:R-:W-:Y:S05]  /*9b10*/  @!P0 BRA `(.L_x_176) ;  /* 0xfffffffc00f08947 */ /* 0x004fea000383ffff */
[----:B------:R-:W-:Y:S05]  /*9b20*/  BRA `(.L_x_177) ;  /* 0xffffffac00a47947 */ /* 0x000fea000383ffff */
.L_x_84:
[----:B------:R-:W-:-:S07]  /*9b30*/  MOV R2, UR62 ;  /* 0x0000003e00027c02 */ /* 0x000fce0008000f00 */
.L_x_178:
[----:B-1----:R1:W2:Y:S02]  /*9b40*/  SYNCS.PHASECHK.TRANS64.TRYWAIT P1, [R2+URZ+0x100], R3 ;  /* 0x00010003020075a7 */ /* 0x0022a400080211ff */
[----:B--2---:R-:W-:Y:S05]  /*9b50*/  @!P1 NANOSLEEP.SYNCS 0x989680 ;  /* 0x009896800000995d */ /* 0x004fea0003900000 */
[----:B------:R-:W2:Y:S02]  /*9b60*/  @!P1 SYNCS.PHASECHK.TRANS64 P1, [R2+URZ+0x100], R3 ;  /* 0x00010003020095a7 */ /* 0x000ea400080210ff */
[----:B--2---:R-:W-:Y:S05]  /*9b70*/  @!P1 BRA `(.L_x_178) ;  /* 0xfffffffc00f09947 */ /* 0x004fea000383ffff */
[----:B------:R-:W-:Y:S05]  /*9b80*/  BRA `(.L_x_179) ;  /* 0xffffffac00f47947 */ /* 0x000fea000383ffff */
.L_x_89:
[----:B--2---:R2:W3:Y:S02]  /*9b90*/  SYNCS.PHASECHK.TRANS64.TRYWAIT P0, [R8+URZ+0x80], R0 ;  /* 0x00008000080075a7 */ /* 0x0044e400080011ff */
[----:B---3--:R-:W-:Y:S05]  /*9ba0*/  @!P0 NANOSLEEP.SYNCS 0x989680 ;  /* 0x009896800000895d */ /* 0x008fea0003900000 */
[----:B------:R-:W3:Y:S02]  /*9bb0*/  @!P0 SYNCS.PHASECHK.TRANS64 P0, [R8+URZ+0x80], R0 ;  /* 0x00008000080085a7 */ /* 0x000ee400080010ff */
[----:B---3--:R-:W-:Y:S05]  /*9bc0*/  @!P0 BRA `(.L_x_89) ;  /* 0xfffffffc00f08947 */ /* 0x008fea000383ffff */
[----:B------:R-:W-:Y:S05]  /*9bd0*/  BRA `(.L_x_180) ;  /* 0xffffffb400347947 */ /* 0x000fea000383ffff */
.L_x_92:
[----:B--2---:R-:W-:Y:S07]  /*9be0*/  MOV R0, UR21 ;  /* 0x0000001500007c02 */ /* 0x004fee0008000f00 */
.L_x_181:
[----:B--2---:R2:W3:Y:S02]  /*9bf0*/  SYNCS.PHASECHK.TRANS64.TRYWAIT P1, [R0+URZ+0x78], R2 ;  /* 0x00007802000075a7 */ /* 0x0044e400080211ff */
[----:B---3--:R-:W-:Y:S05]  /*9c00*/  @!P1 NANOSLEEP.SYNCS 0x989680 ;  /* 0x009896800000995d */ /* 0x008fea0003900000 */
[----:B------:R-:W3:Y:S02]  /*9c10*/  @!P1 SYNCS.PHASECHK.TRANS64 P1, [R0+URZ+0x78], R2 ;  /* 0x00007802000095a7 */ /* 0x000ee400080210ff */
[----:B---3--:R-:W-:Y:S05]  /*9c20*/  @!P1 BRA `(.L_x_181) ;  /* 0xfffffffc00f09947 */ /* 0x008fea000383ffff */
[----:B------:R-:W-:Y:S05]  /*9c30*/  BRA `(.L_x_91) ;  /* 0xffffffb800b07947 */ /* 0x000fea000383ffff */
.L_x_95:
[----:B--2---:R-:W-:Y:S07]  /*9c40*/  MOV R0, UR21 ;  /* 0x0000001500007c02 */ /* 0x004fee0008000f00 */
.L_x_182:
[----:B--2---:R2:W3:Y:S02]  /*9c50*/  SYNCS.PHASECHK.TRANS64.TRYWAIT P0, [R0+URZ+0x50], R4 ;  /* 0x00005004000075a7 */ /* 0x0044e400080011ff */
[----:B---3--:R-:W-:Y:S05]  /*9c60*/  @!P0 NANOSLEEP.SYNCS 0x989680 ;  /* 0x009896800000895d */ /* 0x008fea0003900000 */
[----:B------:R-:W3:Y:S02]  /*9c70*/  @!P0 SYNCS.PHASECHK.TRANS64 P0, [R0+URZ+0x50], R4 ;  /* 0x00005004000085a7 */ /* 0x000ee400080010ff */
[----:B---3--:R-:W-:Y:S05]  /*9c80*/  @!P0 BRA `(.L_x_182) ;  /* 0xfffffffc00f08947 */ /* 0x008fea000383ffff */
[----:B------:R-:W-:Y:S05]  /*9c90*/  BRA `(.L_x_183) ;  /* 0xffffffbc00087947 */ /* 0x000fea000383ffff */
.L_x_96:
[----:B------:R-:W-:Y:S07]  /*9ca0*/  MOV R0, UR21 ;  /* 0x0000001500007c02 */ /* 0x000fee0008000f00 */
.L_x_184:
[----:B--2---:R2:W3:Y:S02]  /*9cb0*/  SYNCS.PHASECHK.TRANS64.TRYWAIT P0, [R0+URZ+0x58], R4 ;  /* 0x00005804000075a7 */ /* 0x0044e400080011ff */
[----:B---3--:R-:W-:Y:S05]  /*9cc0*/  @!P0 NANOSLEEP.SYNCS 0x989680 ;  /* 0x009896800000895d */ /* 0x008fea0003900000 */
[----:B------:R-:W3:Y:S02]  /*9cd0*/  @!P0 SYNCS.PHASECHK.TRANS64 P0, [R0+URZ+0x58], R4 ;  /* 0x00005804000085a7 */ /* 0x000ee400080010ff */
[----:B---3--:R-:W-:Y:S05]  /*9ce0*/  @!P0 BRA `(.L_x_184) ;  /* 0xfffffffc00f08947 */ /* 0x008fea000383ffff */
[----:B------:R-:W-:Y:S05]  /*9cf0*/  BRA `(.L_x_185) ;  /* 0xffffffbc00647947 */ /* 0x000fea000383ffff */
.L_x_97:
[----:B------:R-:W-:Y:S07]  /*9d00*/  MOV R0, UR21 ;  /* 0x0000001500007c02 */ /* 0x000fee0008000f00 */
.L_x_186:
[----:B--2---:R2:W3:Y:S02]  /*9d10*/  SYNCS.PHASECHK.TRANS64.TRYWAIT P0, [R0+URZ+0x60], R4 ;  /* 0x00006004000075a7 */ /* 0x0044e400080011ff */
[----:B---3--:R-:W-:Y:S05]  /*9d20*/  @!P0 NANOSLEEP.SYNCS 0x989680 ;  /* 0x009896800000895d */ /* 0x008fea0003900000 */
[----:B------:R-:W3:Y:S02]  /*9d30*/  @!P0 SYNCS.PHASECHK.TRANS64 P0, [R0+URZ+0x60], R4 ;  /* 0x00006004000085a7 */ /* 0x000ee400080010ff */
[----:B---3--:R-:W-:Y:S05]  /*9d40*/  @!P0 BRA `(.L_x_186) ;  /* 0xfffffffc00f08947 */ /* 0x008fea000383ffff */
[----:B------:R-:W-:Y:S05]  /*9d50*/  BRA `(.L_x_187) ;  /* 0xffffffbc00c87947 */ /* 0x000fea000383ffff */
.L_x_98:
[----:B------:R-:W-:Y:S07]  /*9d60*/  MOV R0, UR21 ;  /* 0x0000001500007c02 */ /* 0x000fee0008000f00 */
.L_x_188:
[----:B--2---:R2:W3:Y:S02]  /*9d70*/  SYNCS.PHASECHK.TRANS64.TRYWAIT P0, [R0+URZ+0x68], R4 ;  /* 0x00006804000075a7 */ /* 0x0044e400080011ff */
[----:B---3--:R-:W-:Y:S05]  /*9d80*/  @!P0 NANOSLEEP.SYNCS 0x989680 ;  /* 0x009896800000895d */ /* 0x008fea0003900000 */
[----:B------:R-:W3:Y:S02]  /*9d90*/  @!P0 SYNCS.PHASECHK.TRANS64 P0, [R0+URZ+0x68], R4 ;  /* 0x00006804000085a7 */ /* 0x000ee400080010ff */
[----:B---3--:R-:W-:Y:S05]  /*9da0*/  @!P0 BRA `(.L_x_188) ;  /* 0xfffffffc00f08947 */ /* 0x008fea000383ffff */
[----:B------:R-:W-:Y:S05]  /*9db0*/  BRA `(.L_x_189) ;  /* 0xffffffc000307947 */ /* 0x000fea000383ffff */
.L_x_100:
[----:B------:R-:W-:-:S07]  /*9dc0*/  MOV R0, UR21 ;  /* 0x0000001500007c02 */ /* 0x000fce0008000f00 */
.L_x_190:
[----:B---3--:R3:W4:Y:S02]  /*9dd0*/  SYNCS.PHASECHK.TRANS64.TRYWAIT P0, [R0+URZ+0x50], R2 ;  /* 0x00005002000075a7 */ /* 0x00872400080011ff */
[----:B----4-:R-:W-:Y:S05]  /*9de0*/  @!P0 NANOSLEEP.SYNCS 0x989680 ;  /* 0x009896800000895d */ /* 0x010fea0003900000 */
[----:B------:R-:W4:Y:S02]  /*9df0*/  @!P0 SYNCS.PHASECHK.TRANS64 P0, [R0+URZ+0x50], R2 ;  /* 0x00005002000085a7 */ /* 0x000f2400080010ff */
[----:B----4-:R-:W-:Y:S05]  /*9e00*/  @!P0 BRA `(.L_x_190) ;  /* 0xfffffffc00f08947 */ /* 0x010fea000383ffff */
[----:B------:R-:W-:Y:S05]  /*9e10*/  BRA `(.L_x_191) ;  /* 0xffffffc000c07947 */ /* 0x000fea000383ffff */
.L_x_101:
[----:B---3--:R-:W-:-:S07]  /*9e20*/  MOV R0, UR21 ;  /* 0x0000001500007c02 */ /* 0x008fce0008000f00 */
.L_x_192:
[----:B---3--:R3:W4:Y:S02]  /*9e30*/  SYNCS.PHASECHK.TRANS64.TRYWAIT P0, [R0+URZ+0x58], R2 ;  /* 0x00005802000075a7 */ /* 0x00872400080011ff */
[----:B----4-:R-:W-:Y:S05]  /*9e40*/  @!P0 NANOSLEEP.SYNCS 0x989680 ;  /* 0x009896800000895d */ /* 0x010fea0003900000 */
[----:B------:R-:W4:Y:S02]  /*9e50*/  @!P0 SYNCS.PHASECHK.TRANS64 P0, [R0+URZ+0x58], R2 ;  /* 0x00005802000085a7 */ /* 0x000f2400080010ff */
[----:B----4-:R-:W-:Y:S05]  /*9e60*/  @!P0 BRA `(.L_x_192) ;  /* 0xfffffffc00f08947 */ /* 0x010fea000383ffff */
[----:B------:R-:W-:Y:S05]  /*9e70*/  BRA `(.L_x_193) ;  /* 0xffffffc000b07947 */ /* 0x000fea000383ffff */
.L_x_102:
[----:B---3--:R-:W-:-:S07]  /*9e80*/  MOV R0, UR21 ;  /* 0x0000001500007c02 */ /* 0x008fce0008000f00 */
.L_x_194:
[----:B---3--:R3:W4:Y:S02]  /*9e90*/  SYNCS.PHASECHK.TRANS64.TRYWAIT P0, [R0+URZ+0x60], R2 ;  /* 0x00006002000075a7 */ /* 0x00872400080011ff */
[----:B----4-:R-:W-:Y:S05]  /*9ea0*/  @!P0 NANOSLEEP.SYNCS 0x989680 ;  /* 0x009896800000895d */ /* 0x010fea0003900000 */
[----:B------:R-:W4:Y:S02]  /*9eb0*/  @!P0 SYNCS.PHASECHK.TRANS64 P0, [R0+URZ+0x60], R2 ;  /* 0x00006002000085a7 */ /* 0x000f2400080010ff */
[----:B----4-:R-:W-:Y:S05]  /*9ec0*/  @!P0 BRA `(.L_x_194) ;  /* 0xfffffffc00f08947 */ /* 0x010fea000383ffff */
[----:B------:R-:W-:Y:S05]  /*9ed0*/  BRA `(.L_x_195) ;  /* 0xffffffc000a07947 */ /* 0x000fea000383ffff */
.L_x_104:
[----:B-1----:R1:W2:Y:S02]  /*9ee0*/  SYNCS.PHASECHK.TRANS64.TRYWAIT P0, [R3+URZ+0x80], R0 ;  /* 0x00008000030075a7 */ /* 0x0022a400080011ff */
[----:B--2---:R-:W-:Y:S05]  /*9ef0*/  @!P0 NANOSLEEP.SYNCS 0x989680 ;  /* 0x009896800000895d */ /* 0x004fea0003900000 */
[----:B------:R-:W2:Y:S02]  /*9f00*/  @!P0 SYNCS.PHASECHK.TRANS64 P0, [R3+URZ+0x80], R0 ;  /* 0x00008000030085a7 */ /* 0x000ea400080010ff */
[----:B--2---:R-:W-:Y:S05]  /*9f10*/  @!P0 BRA `(.L_x_104) ;  /* 0xfffffffc00f08947 */ /* 0x004fea000383ffff */
[----:B------:R-:W-:Y:S05]  /*9f20*/  BRA `(.L_x_196) ;  /* 0xffffffc4007c7947 */ /* 0x000fea000383ffff */
.L_x_115:
[----:B-1----:R-:W-:Y:S04]  /*9f30*/  MOV R2, UR43 ;  /* 0x0000002b00027c02 */ /* 0x002fe80008000f00 */
[----:B------:R1:W2:Y:S03]  /*9f40*/  SYNCS.PHASECHK.TRANS64.TRYWAIT P1, [R2+URZ+0x30], R3 ;  /* 0x00003003020075a7 */ /* 0x0002a600080211ff */
[----:B--2---:R-:W-:Y:S05]  /*9f50*/  @!P1 NANOSLEEP.SYNCS 0x989680 ;  /* 0x009896800000995d */ /* 0x004fea0003900000 */
[----:B------:R-:W2:Y:S02]  /*9f60*/  @!P1 SYNCS.PHASECHK.TRANS64 P1, [R2+URZ+0x30], R3 ;  /* 0x00003003020095a7 */ /* 0x000ea400080210ff */
[----:B--2---:R-:W-:Y:S05]  /*9f70*/  @!P1 BRA `(.L_x_115) ;  /* 0xfffffffc00ec9947 */ /* 0x004fea000383ffff */
[----:B------:R-:W-:Y:S05]  /*9f80*/  BRA `(.L_x_114) ;  /* 0xffffffd000e47947 */ /* 0x000fea000383ffff */
.L_x_117:
[----:B-1----:R1:W4:Y:S02]  /*9f90*/  SYNCS.PHASECHK.TRANS64.TRYWAIT P0, [R70+URZ+0xa0], R0 ;  /* 0x0000a000460075a7 */ /* 0x00232400080011ff */
[----:B----4-:R-:W-:Y:S05]  /*9fa0*/  @!P0 NANOSLEEP.SYNCS 0x989680 ;  /* 0x009896800000895d */ /* 0x010fea0003900000 */
[----:B------:R-:W4:Y:S02]  /*9fb0*/  @!P0 SYNCS.PHASECHK.TRANS64 P0, [R70+URZ+0xa0], R0 ;  /* 0x0000a000460085a7 */ /* 0x000f2400080010ff */
[----:B----4-:R-:W-:Y:S05]  /*9fc0*/  @!P0 BRA `(.L_x_117) ;  /* 0xfffffffc00f08947 */ /* 0x010fea000383ffff */
[----:B------:R-:W-:Y:S05]  /*9fd0*/  BRA `(.L_x_116) ;  /* 0xffffffd4000c7947 */ /* 0x000fea000383ffff */
.L_x_126:
[----:B-1----:R1:W3:Y:S02]  /*9fe0*/  SYNCS.PHASECHK.TRANS64.TRYWAIT P0, [R2+URZ+0x30], R0 ;  /* 0x00003000020075a7 */ /* 0x0022e400080011ff */
[----:B---3--:R-:W-:Y:S05]  /*9ff0*/  @!P0 NANOSLEEP.SYNCS 0x989680 ;  /* 0x009896800000895d */ /* 0x008fea0003900000 */
[----:B------:R-:W3:Y:S02]  /*a000*/  @!P0 SYNCS.PHASECHK.TRANS64 P0, [R2+URZ+0x30], R0 ;  /* 0x00003000020085a7 */ /* 0x000ee400080010ff */
[----:B---3--:R-:W-:Y:S05]  /*a010*/  @!P0 BRA `(.L_x_126) ;  /* 0xfffffffc00f08947 */ /* 0x008fea000383ffff */
[----:B------:R-:W-:Y:S05]  /*a020*/  BRA `(.L_x_125) ;  /* 0xffffffd800bc7947 */ /* 0x000fea000383ffff */
.L_x_134:
[----:B-1----:R1:W3:Y:S02]  /*a030*/  SYNCS.PHASECHK.TRANS64.TRYWAIT P0, [R0+URZ+0x30], R6 ;  /* 0x00003006000075a7 */ /* 0x0022e400080011ff */
[----:B---3--:R-:W-:Y:S05]  /*a040*/  @!P0 NANOSLEEP.SYNCS 0x989680 ;  /* 0x009896800000895d */ /* 0x008fea0003900000 */
[----:B------:R-:W3:Y:S02]  /*a050*/  @!P0 SYNCS.PHASECHK.TRANS64 P0, [R0+URZ+0x30], R6 ;  /* 0x00003006000085a7 */ /* 0x000ee400080010ff */
[----:B---3--:R-:W-:Y:S05]  /*a060*/  @!P0 BRA `(.L_x_134) ;  /* 0xfffffffc00f08947 */ /* 0x008fea000383ffff */
[----:B------:R-:W-:Y:S05]  /*a070*/  BRA `(.L_x_133) ;  /* 0xffffffe000947947 */ /* 0x000fea000383ffff */
.L_x_142:
[----:B-1----:R1:W3:Y:S02]  /*a080*/  SYNCS.PHASECHK.TRANS64.TRYWAIT P0, [R0+URZ+0x30], R5 ;  /* 0x00003005000075a7 */ /* 0x0022e400080011ff */
[----:B---3--:R-:W-:Y:S05]  /*a090*/  @!P0 NANOSLEEP.SYNCS 0x989680 ;  /* 0x009896800000895d */ /* 0x008fea0003900000 */
[----:B------:R-:W3:Y:S02]  /*a0a0*/  @!P0 SYNCS.PHASECHK.TRANS64 P0, [R0+URZ+0x30], R5 ;  /* 0x00003005000085a7 */ /* 0x000ee400080010ff */
[----:B---3--:R-:W-:Y:S05]  /*a0b0*/  @!P0 BRA `(.L_x_142) ;  /* 0xfffffffc00f08947 */ /* 0x008fea000383ffff */
[----:B------:R-:W-:Y:S05]  /*a0c0*/  BRA `(.L_x_141) ;  /* 0xffffffe8006c7947 */ /* 0x000fea000383ffff */
        .weak           $__internal_0_$__cuda_sm10x_tcgen05_guardrail_trap_col_being_dealloced_not_returned_by_alloc
        .type           $__internal_0_$__cuda_sm10x_tcgen05_guardrail_trap_col_being_dealloced_not_returned_by_alloc,@function
        .size           $__internal_0_$__cuda_sm10x_tcgen05_guardrail_trap_col_being_dealloced_not_returned_by_alloc,($__internal_1_$__cuda_sm10x_tcgen05_guardrail_trap_phase_invalid_during_alloc - $__internal_0_$__cuda_sm10x_tcgen05_guardrail_trap_col_being_dealloced_not_returned_by_alloc)
$__internal_0_$__cuda_sm10x_tcgen05_guardrail_trap_col_being_dealloced_not_returned_by_alloc:
[----:B------:R-:W-:Y:S05]  /*a0d0*/  BPT.TRAP 0x1 ;  /* 0x000000040000795c */ /* 0x000fea0000300000 */
[----:B------:R-:W-:-:S04]  /*a0e0*/  HFMA2 R3, -RZ, RZ, 0, 0 ;  /* 0x00000000ff037431 */ /* 0x000fc800000001ff */
[----:B------:R-:W-:Y:S05]  /*a0f0*/  RET.REL.NODEC R2 `(_ZN7cutlass13device_kernelINS_4gemm6kernel13GemmUniversalIN4cute5tupleIJiiiiEEENS1_10collective13CollectiveMmaINS1_35MainloopSm100TmaUmmaWarpSpecializedILi3ELi2ELi4ENS5_IJNS4_1CILi4EEENSA_ILi1EEESC_EEEEENS5_IJNSA_ILi128EEESF_SF_EEEfNS5_IJlSC_lEEEfSH_NS4_8TiledMMAINS4_8MMA_AtomIJNS4_23SM100_MMA_TF32_2x1SM_SSINS_10tfloat32_tESL_fLi128ELi128ELNS4_4UMMA5MajorE0ELSN_0ELNSM_7ScaleInE0ELSO_0EEEEEENS4_6LayoutINS5_IJSC_SC_SC_EEENS5_IJNSA_ILi0EEEST_ST_EEEEENS5_IJNS4_10UnderscoreESW_SW_EEEEENS4_18SM100_TMA_2SM_LOADENS4_14ComposedLayoutINS4_7SwizzleILi3ELi4ELi3EEENS4_18smem_ptr_flag_bitsILi32EEENSR_INS5_IJNSA_ILi8EEENSA_ILi32EEEEEENS5_IJS16_SC_EEEEEEEvNS4_8identityENS4_28SM100_TMA_2SM_LOAD_MULTICASTES1A_vS1B_EENS_8epilogue10collective18CollectiveEpilogueINS1E_23Sm100TmaWarpSpecializedILi4ELi2ELi16ELb1ELb0EEEJNS5_IJNSA_ILi64EEESF_SF_EEENS5_IJNSR_IS1J_SC_EENSR_INS5_IJNSA_ILi16EEENSA_ILi2EEEEEENS5_IJSC_S1J_EEEEEEEEfSH_fSH_NS1E_6fusion15FusionCallbacksIS1I_NS1S_17LinearCombinationIffffLNS_15FloatRoundStyleE2EEES1K_S1R_JEEENS4_5SM1004TMEM4LOAD26SM100_TMEM_LOAD_32dp32b16xENS4_13SM90_TMA_LOADENS10_INS11_ILi2ELi4ELi3EEES14_NSR_INS5_IJS15_S1M_EEENS5_IJS1M_SC_EEEEEEENS4_39AutoVectorizingCopyWithAssumedAlignmentILi128EEENS4_14SM90_TMA_STOREES27_S29_S29_EEEvvEEEEvNT_6ParamsE) ;  /* 0xffffff5c02c07950 */ /* 0x000fea0003c3ffff */
        .weak           $__internal_1_$__cuda_sm10x_tcgen05_guardrail_trap_phase_invalid_during_alloc
        .type           $__internal_1_$__cuda_sm10x_tcgen05_guardrail_trap_phase_invalid_during_alloc,@function
        .size           $__internal_1_$__cuda_sm10x_tcgen05_guardrail_trap_phase_invalid_during_alloc,($__internal_2_$__cuda_sm10x_tcgen05_guardrail_trap_unallocated_columns_being_dealloced - $__internal_1_$__cuda_sm10x_tcgen05_guardrail_trap_phase_invalid_during_alloc)
$__internal_1_$__cuda_sm10x_tcgen05_guardrail_trap_phase_invalid_during_alloc:
[----:B------:R-:W-:Y:S05]  /*a100*/  BPT.TRAP 0x1 ;  /* 0x000000040000795c */ /* 0x000fea0000300000 */
[----:B------:R-:W-:-:S04]  /*a110*/  MOV R7, 0x0 ;  /* 0x0000000000077802 */ /* 0x000fc80000000f00 */
[----:B------:R-:W-:Y:S05]  /*a120*/  RET.REL.NODEC R6 `(_ZN7cutlass13device_kernelINS_4gemm6kernel13GemmUniversalIN4cute5tupleIJiiiiEEENS1_10collective13CollectiveMmaINS1_35MainloopSm100TmaUmmaWarpSpecializedILi3ELi2ELi4ENS5_IJNS4_1CILi4EEENSA_ILi1EEESC_EEEEENS5_IJNSA_ILi128EEESF_SF_EEEfNS5_IJlSC_lEEEfSH_NS4_8TiledMMAINS4_8MMA_AtomIJNS4_23SM100_MMA_TF32_2x1SM_SSINS_10tfloat32_tESL_fLi128ELi128ELNS4_4UMMA5MajorE0ELSN_0ELNSM_7ScaleInE0ELSO_0EEEEEENS4_6LayoutINS5_IJSC_SC_SC_EEENS5_IJNSA_ILi0EEEST_ST_EEEEENS5_IJNS4_10UnderscoreESW_SW_EEEEENS4_18SM100_TMA_2SM_LOADENS4_14ComposedLayoutINS4_7SwizzleILi3ELi4ELi3EEENS4_18smem_ptr_flag_bitsILi32EEENSR_INS5_IJNSA_ILi8EEENSA_ILi32EEEEEENS5_IJS16_SC_EEEEEEEvNS4_8identityENS4_28SM100_TMA_2SM_LOAD_MULTICASTES1A_vS1B_EENS_8epilogue10collective18CollectiveEpilogueINS1E_23Sm100TmaWarpSpecializedILi4ELi2ELi16ELb1ELb0EEEJNS5_IJNSA_ILi64EEESF_SF_EEENS5_IJNSR_IS1J_SC_EENSR_INS5_IJNSA_ILi16EEENSA_ILi2EEEEEENS5_IJSC_S1J_EEEEEEEEfSH_fSH_NS1E_6fusion15FusionCallbacksIS1I_NS1S_17LinearCombinationIffffLNS_15FloatRoundStyleE2EEES1K_S1R_JEEENS4_5SM1004TMEM4LOAD26SM100_TMEM_LOAD_32dp32b16xENS4_13SM90_TMA_LOADENS10_INS11_ILi2ELi4ELi3EEES14_NSR_INS5_IJS15_S1M_EEENS5_IJS1M_SC_EEEEEEENS4_39AutoVectorizingCopyWithAssumedAlignmentILi128EEENS4_14SM90_TMA_STOREES27_S29_S29_EEEvvEEEEvNT_6ParamsE) ;  /* 0xffffff5c06b47950 */ /* 0x000fea0003c3ffff */
        .weak           $__internal_2_$__cuda_sm10x_tcgen05_guardrail_trap_unallocated_columns_being_dealloced
        .type           $__internal_2_$__cuda_sm10x_tcgen05_guardrail_trap_unallocated_columns_being_dealloced,@function
        .size           $__internal_2_$__cuda_sm10x_tcgen05_guardrail_trap_unallocated_columns_being_dealloced,(.L_x_198 - $__internal_2_$__cuda_sm10x_tcgen05_guardrail_trap_unallocated_columns_being_dealloced)
$__internal_2_$__cuda_sm10x_tcgen05_guardrail_trap_unallocated_columns_being_dealloced:
[----:B------:R-:W-:Y:S05]  /*a130*/  BPT.TRAP 0x1 ;  /* 0x000000040000795c */ /* 0x000fea0000300000 */
[----:B------:R-:W-:-:S04]  /*a140*/  HFMA2 R3, -RZ, RZ, 0, 0 ;  /* 0x00000000ff037431 */ /* 0x000fc800000001ff */
[----:B------:R-:W-:Y:S05]  /*a150*/  RET.REL.NODEC R2 `(_ZN7cutlass13device_kernelINS_4gemm6kernel13GemmUniversalIN4cute5tupleIJiiiiEEENS1_10collective13CollectiveMmaINS1_35MainloopSm100TmaUmmaWarpSpecializedILi3ELi2ELi4ENS5_IJNS4_1CILi4EEENSA_ILi1EEESC_EEEEENS5_IJNSA_ILi128EEESF_SF_EEEfNS5_IJlSC_lEEEfSH_NS4_8TiledMMAINS4_8MMA_AtomIJNS4_23SM100_MMA_TF32_2x1SM_SSINS_10tfloat32_tESL_fLi128ELi128ELNS4_4UMMA5MajorE0ELSN_0ELNSM_7ScaleInE0ELSO_0EEEEEENS4_6LayoutINS5_IJSC_SC_SC_EEENS5_IJNSA_ILi0EEEST_ST_EEEEENS5_IJNS4_10UnderscoreESW_SW_EEEEENS4_18SM100_TMA_2SM_LOADENS4_14ComposedLayoutINS4_7SwizzleILi3ELi4ELi3EEENS4_18smem_ptr_flag_bitsILi32EEENSR_INS5_IJNSA_ILi8EEENSA_ILi32EEEEEENS5_IJS16_SC_EEEEEEEvNS4_8identityENS4_28SM100_TMA_2SM_LOAD_MULTICASTES1A_vS1B_EENS_8epilogue10collective18CollectiveEpilogueINS1E_23Sm100TmaWarpSpecializedILi4ELi2ELi16ELb1ELb0EEEJNS5_IJNSA_ILi64EEESF_SF_EEENS5_IJNSR_IS1J_SC_EENSR_INS5_IJNSA_ILi16EEENSA_ILi2EEEEEENS5_IJSC_S1J_EEEEEEEEfSH_fSH_NS1E_6fusion15FusionCallbacksIS1I_NS1S_17LinearCombinationIffffLNS_15FloatRoundStyleE2EEES1K_S1R_JEEENS4_5SM1004TMEM4LOAD26SM100_TMEM_LOAD_32dp32b16xENS4_13SM90_TMA_LOADENS10_INS11_ILi2ELi4ELi3EEES14_NSR_INS5_IJS15_S1M_EEENS5_IJS1M_SC_EEEEEEENS4_39AutoVectorizingCopyWithAssumedAlignmentILi128EEENS4_14SM90_TMA_STOREES27_S29_S29_EEEvvEEEEvNT_6ParamsE) ;  /* 0xffffff5c02a87950 */ /* 0x000fea0003c3ffff */
.L_x_197:
[----:B------:R-:W-:-:S00]  /*a160*/  BRA `(.L_x_197) ;  /* 0xfffffffc00fc7947 */ /* 0x000fc0000383ffff */
[----:B------:R-:W-:-:S00]  /*a170*/  NOP ;  /* 0x0000000000007918 */ /* 0x000fc00000000000 */
        /* <DEDUP_REMOVED lines=8> */
.L_x_198:


//--------------------- .nv.global.init           --------------------------
	.section	.nv.global.init,"aw",@progbits
.nv.global.init:
	.type		$str$27,@object
	.size		$str$27,($str$28 - $str$27)
$str$27:
        /*0000*/ 	.byte	0x28, 0x61, 0x64, 0x64, 0x72, 0x65, 0x73, 0x73, 0x20, 0x26, 0x20, 0x6d, 0x61, 0x73, 0x6b, 0x29
        /*0010*/ 	.byte	0x20, 0x3d, 0x3d, 0x20, 0x30, 0x00
	.type		$str$28,@object
	.size		$str$28,($str$26 - $str$28)
$str$28:
        /*0016*/ 	.byte	0x2f, 0x74, 0x6d, 0x70, 0x2f, 0x63, 0x75, 0x74, 0x6c, 0x61, 0x73, 0x73, 0x5f, 0x73, 0x77, 0x65
        /*0026*/ 	.byte	0x65, 0x70, 0x5f, 0x73, 0x72, 0x63, 0x2f, 0x69, 0x6e, 0x63, 0x6c, 0x75, 0x64, 0x65, 0x2f, 0x63
        /*0036*/ 	.byte	0x75, 0x74, 0x65, 0x2f, 0x70, 0x6f, 0x69, 0x6e, 0x74, 0x65, 0x72, 0x5f, 0x66, 0x6c, 0x61, 0x67
        /*0046*/ 	.byte	0x67, 0x65, 0x64, 0x2e, 0x68, 0x70, 0x70, 0x00
	.type		$str$26,@object
	.size		$str$26,($str$25 - $str$26)
$str$26:
        /*004e*/ 	.byte	0x2f, 0x74, 0x6d, 0x70, 0x2f, 0x63, 0x75, 0x74, 0x6c, 0x61, 0x73, 0x73, 0x5f, 0x73, 0x77, 0x65
        /*005e*/ 	.byte	0x65, 0x70, 0x5f, 0x73, 0x72, 0x63, 0x2f, 0x69, 0x6e, 0x63, 0x6c, 0x75, 0x64, 0x65, 0x2f, 0x63
        /*006e*/ 	.byte	0x75, 0x74, 0x65, 0x2f, 0x61, 0x74, 0x6f, 0x6d, 0x2f, 0x63, 0x6f, 0x70, 0x79, 0x5f, 0x74, 0x72
        /*007e*/ 	.byte	0x61, 0x69, 0x74, 0x73, 0x5f, 0x73, 0x6d, 0x31, 0x30, 0x30, 0x2e, 0x68, 0x70, 0x70, 0x00
	.type		$str$25,@object
	.size		$str$25,(__unnamed_1 - $str$25)
$str$25:
        /*008d*/ 	.byte	0x28, 0x28, 0x75, 0x69, 0x6e, 0x74, 0x33, 0x32, 0x5f, 0x74, 0x28, 0x74, 0x68, 0x72, 0x65, 0x61
        /*009d*/ 	.byte	0x64, 0x49, 0x64, 0x78, 0x2e, 0x78, 0x29, 0x20, 0x2f, 0x20, 0x33, 0x32, 0x29, 0x20, 0x25, 0x20
        /*00ad*/ 	.byte	0x34, 0x29, 0x20, 0x3d, 0x3d, 0x20, 0x28, 0x28, 0x28, 0x74, 0x6d, 0x65, 0x6d, 0x5f, 0x61, 0x64
        /*00bd*/ 	.byte	0x64, 0x72, 0x20, 0x3e, 0x3e, 0x20, 0x31, 0x36, 0x29, 0x20, 0x2f, 0x20, 0x33, 0x32, 0x29, 0x20
        /*00cd*/ 	.byte	0x25, 0x20, 0x34, 0x29, 0x00
	.type		__unnamed_1,@object
	.size		__unnamed_1,(__unnamed_2 - __unnamed_1)
__unnamed_1:
        /*00d2*/ 	.byte	0x61, 0x75, 0x74, 0x6f, 0x20, 0x63, 0x75, 0x74, 0x65, 0x3a, 0x3a, 0x61, 0x73, 0x5f, 0x70, 0x6f
        /* <DEDUP_REMOVED lines=23> */
        /*0252*/ 	.byte	0x3a, 0x3a, 0x43, 0x3c, 0x32, 0x30, 0x34, 0x38, 0x3e, 0x3e, 0x3e, 0x3e, 0x5d, 0x00
	.type		__unnamed_2,@object
	.size		__unnamed_2,(.L_2 - __unnamed_2)
__unnamed_2:
        /* <DEDUP_REMOVED lines=42> */
        /*0500*/ 	.byte	0x3e, 0x5d, 0x00
.L_2:


//--------------------- .nv.shared._ZN7cutlass13device_kernelINS_4gemm6kernel13GemmUniversalIN4cute5tupleIJiiiiEEENS1_10collective13CollectiveMmaINS1_35MainloopSm100TmaUmmaWarpSpecializedILi3ELi2ELi4ENS5_IJNS4_1CILi4EEENSA_ILi1EEESC_EEEEENS5_IJNSA_ILi128EEESF_SF_EEEfNS5_IJlSC_lEEEfSH_NS4_8TiledMMAINS4_8MMA_AtomIJNS4_23SM100_MMA_TF32_2x1SM_SSINS_10tfloat32_tESL_fLi128ELi128ELNS4_4UMMA5MajorE0ELSN_0ELNSM_7ScaleInE0ELSO_0EEEEEENS4_6LayoutINS5_IJSC_SC_SC_EEENS5_IJNSA_ILi0EEEST_ST_EEEEENS5_IJNS4_10UnderscoreESW_SW_EEEEENS4_18SM100_TMA_2SM_LOADENS4_14ComposedLayoutINS4_7SwizzleILi3ELi4ELi3EEENS4_18smem_ptr_flag_bitsILi32EEENSR_INS5_IJNSA_ILi8EEENSA_ILi32EEEEEENS5_IJS16_SC_EEEEEEEvNS4_8identityENS4_28SM100_TMA_2SM_LOAD_MULTICASTES1A_vS1B_EENS_8epilogue10collective18CollectiveEpilogueINS1E_23Sm100TmaWarpSpecializedILi4ELi2ELi16ELb1ELb0EEEJNS5_IJNSA_ILi64EEESF_SF_EEENS5_IJNSR_IS1J_SC_EENSR_INS5_IJNSA_ILi16EEENSA_ILi2EEEEEENS5_IJSC_S1J_EEEEEEEEfSH_fSH_NS1E_6fusion15FusionCallbacksIS1I_NS1S_17LinearCombinationIffffLNS_15FloatRoundStyleE2EEES1K_S1R_JEEENS4_5SM1004TMEM4LOAD26SM100_TMEM_LOAD_32dp32b16xENS4_13SM90_TMA_LOADENS10_INS11_ILi2ELi4ELi3EEES14_NSR_INS5_IJS15_S1M_EEENS5_IJS1M_SC_EEEEEEENS4_39AutoVectorizingCopyWithAssumedAlignmentILi128EEENS4_14SM90_TMA_STOREES27_S29_S29_EEEvvEEEEvNT_6ParamsE --------------------------
	.section	.nv.shared._ZN7cutlass13device_kernelINS_4gemm6kernel13GemmUniversalIN4cute5tupleIJiiiiEEENS1_10collective13CollectiveMmaINS1_35MainloopSm100TmaUmmaWarpSpecializedILi3ELi2ELi4ENS5_IJNS4_1CILi4EEENSA_ILi1EEESC_EEEEENS5_IJNSA_ILi128EEESF_SF_EEEfNS5_IJlSC_lEEEfSH_NS4_8TiledMMAINS4_8MMA_AtomIJNS4_23SM100_MMA_TF32_2x1SM_SSINS_10tfloat32_tESL_fLi128ELi128ELNS4_4UMMA5MajorE0ELSN_0ELNSM_7ScaleInE0ELSO_0EEEEEENS4_6LayoutINS5_IJSC_SC_SC_EEENS5_IJNSA_ILi0EEEST_ST_EEEEENS5_IJNS4_10UnderscoreESW_SW_EEEEENS4_18SM100_TMA_2SM_LOADENS4_14ComposedLayoutINS4_7SwizzleILi3ELi4ELi3EEENS4_18smem_ptr_flag_bitsILi32EEENSR_INS5_IJNSA_ILi8EEENSA_ILi32EEEEEENS5_IJS16_SC_EEEEEEEvNS4_8identityENS4_28SM100_TMA_2SM_LOAD_MULTICASTES1A_vS1B_EENS_8epilogue10collective18CollectiveEpilogueINS1E_23Sm100TmaWarpSpecializedILi4ELi2ELi16ELb1ELb0EEEJNS5_IJNSA_ILi64EEESF_SF_EEENS5_IJNSR_IS1J_SC_EENSR_INS5_IJNSA_ILi16EEENSA_ILi2EEEEEENS5_IJSC_S1J_EEEEEEEEfSH_fSH_NS1E_6fusion15FusionCallbacksIS1I_NS1S_17LinearCombinationIffffLNS_15FloatRoundStyleE2EEES1K_S1R_JEEENS4_5SM1004TMEM4LOAD26SM100_TMEM_LOAD_32dp32b16xENS4_13SM90_TMA_LOADENS10_INS11_ILi2ELi4ELi3EEES14_NSR_INS5_IJS15_S1M_EEENS5_IJS1M_SC_EEEEEEENS4_39AutoVectorizingCopyWithAssumedAlignmentILi128EEENS4_14SM90_TMA_STOREES27_S29_S29_EEEvvEEEEvNT_6ParamsE,"aw",@nobits
	.sectionflags	@""
	.align	16
	.zero		1024


//--------------------- .nv.shared.reserved.0     --------------------------
	.section	.nv.shared.reserved.0,"aw",@nobits
	.weak		__nv_reservedSMEM_offset_0_alias
	.size		__nv_reservedSMEM_offset_0_alias, 0, 64
	.other		__nv_reservedSMEM_offset_0_alias,@"STO_CUDA_RESERVED_SHARED STV_DEFAULT"
__nv_reservedSMEM_offset_0_alias:
	.zero		0
.nv.shared.reserved.0:
	.zero		64
	.weak		__nv_reservedSMEM_tcgen05_partition
	.type		__nv_reservedSMEM_tcgen05_partition,@object
	.size		__nv_reservedSMEM_tcgen05_partition,(.L_0 - __nv_reservedSMEM_tcgen05_partition)
__nv_reservedSMEM_tcgen05_partition:
	.zero		32
.L_0:


//--------------------- .nv.global                --------------------------
	.section	.nv.global,"aw",@nobits
.nv.global:
	.type		_ZN40_INTERNAL_f9b5ee6e_4_k_cu_070167e8_332574cute1_E,@object
	.size		_ZN40_INTERNAL_f9b5ee6e_4_k_cu_070167e8_332574cute1_E,(_ZN40_INTERNAL_f9b5ee6e_4_k_cu_070167e8_332574cuda3std3__45__cpo6cbeginE - _ZN40_INTERNAL_f9b5ee6e_4_k_cu_070167e8_332574cute1_E)
_ZN40_INTERNAL_f9b5ee6e_4_k_cu_070167e8_332574cute1_E:
	.zero		1
	.type		_ZN40_INTERNAL_f9b5ee6e_4_k_cu_070167e8_332574cuda3std3__45__cpo6cbeginE,@object
	.size		_ZN40_INTERNAL_f9b5ee6e_4_k_cu_070167e8_332574cuda3std3__45__cpo6cbeginE,(_ZN40_INTERNAL_f9b5ee6e_4_k_cu_070167e8_332574cuda3std3__48in_placeE - _ZN40_INTERNAL_f9b5ee6e_4_k_cu_070167e8_332574cuda3std3__45__cpo6cbeginE)
_ZN40_INTERNAL_f9b5ee6e_4_k_cu_070167e8_332574cuda3std3__45__cpo6cbeginE:
	.zero		1
	.type		_ZN40_INTERNAL_f9b5ee6e_4_k_cu_070167e8_332574cuda3std3__48in_placeE,@object
	.size		_ZN40_INTERNAL_f9b5ee6e_4_k_cu_070167e8_332574cuda3std3__48in_placeE,(_ZN40_INTERNAL_f9b5ee6e_4_k_cu_070167e8_332574cuda3std6ranges3__45__cpo9iter_moveE - _ZN40_INTERNAL_f9b5ee6e_4_k_cu_070167e8_332574cuda3std3__48in_placeE)
_ZN40_INTERNAL_f9b5ee6e_4_k_cu_070167e8_332574cuda3std3__48in_placeE:
	.zero		1
	.type		_ZN40_INTERNAL_f9b5ee6e_4_k_cu_070167e8_332574cuda3std6ranges3__45__cpo9iter_moveE,@object
	.size		_ZN40_INTERNAL_f9b5ee6e_4_k_cu_070167e8_332574cuda3std6ranges3__45__cpo9iter_moveE,(_ZN40_INTERNAL_f9b5ee6e_4_k_cu_070167e8_332574cuda3std3__45__cpo5beginE - _ZN40_INTERNAL_f9b5ee6e_4_k_cu_070167e8_332574cuda3std6ranges3__45__cpo9iter_moveE)
_ZN40_INTERNAL_f9b5ee6e_4_k_cu_070167e8_332574cuda3std6ranges3__45__cpo9iter_moveE:
	.zero		1
	.type		_ZN40_INTERNAL_f9b5ee6e_4_k_cu_070167e8_332574cuda3std3__45__cpo5beginE,@object
	.size		_ZN40_INTERNAL_f9b5ee6e_4_k_cu_070167e8_332574cuda3std3__45__cpo5beginE,(_ZN40_INTERNAL_f9b5ee6e_4_k_cu_070167e8_332574cuda3std3__442_GLOBAL__N__f9b5ee6e_4_k_cu_070167e8_332576ignoreE - _ZN40_INTERNAL_f9b5ee6e_4_k_cu_070167e8_332574cuda3std3__45__cpo5beginE)
_ZN40_INTERNAL_f9b5ee6e_4_k_cu_070167e8_332574cuda3std3__45__cpo5beginE:
	.zero		1
	.type		_ZN40_INTERNAL_f9b5ee6e_4_k_cu_070167e8_332574cuda3std3__442_GLOBAL__N__f9b5ee6e_4_k_cu_070167e8_332576ignoreE,@object
	.size		_ZN40_INTERNAL_f9b5ee6e_4_k_cu_070167e8_332574cuda3std3__442_GLOBAL__N__f9b5ee6e_4_k_cu_070167e8_332576ignoreE,(_ZN40_INTERNAL_f9b5ee6e_4_k_cu_070167e8_332574cute7productE - _ZN40_INTERNAL_f9b5ee6e_4_k_cu_070167e8_332574cuda3std3__442_GLOBAL__N__f9b5ee6e_4_k_cu_070167e8_332576ignoreE)
_ZN40_INTERNAL_f9b5ee6e_4_k_cu_070167e8_332574cuda3std3__442_GLOBAL__N__f9b5ee6e_4_k_cu_070167e8_332576ignoreE:
	.zero		1
	.type		_ZN40_INTERNAL_f9b5ee6e_4_k_cu_070167e8_332574cute7productE,@object
	.size		_ZN40_INTERNAL_f9b5ee6e_4_k_cu_070167e8_332574cute7productE,(_ZN40_INTERNAL_f9b5ee6e_4_k_cu_070167e8_332574cuda3std3__45__cpo3endE - _ZN40_INTERNAL_f9b5ee6e_4_k_cu_070167e8_332574cute7productE)
_ZN40_INTERNAL_f9b5ee6e_4_k_cu_070167e8_332574cute7productE:
	.zero		1
	.type		_ZN40_INTERNAL_f9b5ee6e_4_k_cu_070167e8_332574cuda3std3__45__cpo3endE,@object
	.size		_ZN40_INTERNAL_f9b5ee6e_4_k_cu_070167e8_332574cuda3std3__45__cpo3endE,(_ZN40_INTERNAL_f9b5ee6e_4_k_cu_070167e8_332574cuda3std3__419piecewise_constructE - _ZN40_INTERNAL_f9b5ee6e_4_k_cu_070167e8_332574cuda3std3__45__cpo3endE)
_ZN40_INTERNAL_f9b5ee6e_4_k_cu_070167e8_332574cuda3std3__45__cpo3endE:
	.zero		1
	.type		_ZN40_INTERNAL_f9b5ee6e_4_k_cu_070167e8_332574cuda3std3__419piecewise_constructE,@object
	.size		_ZN40_INTERNAL_f9b5ee6e_4_k_cu_070167e8_332574cuda3std3__419piecewise_constructE,(_ZN40_INTERNAL_f9b5ee6e_4_k_cu_070167e8_332574cuda3std3__45__cpo4cendE - _ZN40_INTERNAL_f9b5ee6e_4_k_cu_070167e8_332574cuda3std3__419piecewise_constructE)
_ZN40_INTERNAL_f9b5ee6e_4_k_cu_070167e8_332574cuda3std3__419piecewise_constructE:
	.zero		1
	.type		_ZN40_INTERNAL_f9b5ee6e_4_k_cu_070167e8_332574cuda3std3__45__cpo4cendE,@object
	.size		_ZN40_INTERNAL_f9b5ee6e_4_k_cu_070167e8_332574cuda3std3__45__cpo4cendE,(_ZN40_INTERNAL_f9b5ee6e_4_k_cu_070167e8_332574cuda3std6ranges3__45__cpo4swapE - _ZN40_INTERNAL_f9b5ee6e_4_k_cu_070167e8_332574cuda3std3__45__cpo4cendE)
_ZN40_INTERNAL_f9b5ee6e_4_k_cu_070167e8_332574cuda3std3__45__cpo4cendE:
	.zero		1
	.type		_ZN40_INTERNAL_f9b5ee6e_4_k_cu_070167e8_332574cuda3std6ranges3__45__cpo4swapE,@object
	.size		_ZN40_INTERNAL_f9b5ee6e_4_k_cu_070167e8_332574cuda3std6ranges3__45__cpo4swapE,(.L_10 - _ZN40_INTERNAL_f9b5ee6e_4_k_cu_070167e8_332574cuda3std6ranges3__45__cpo4swapE)
_ZN40_INTERNAL_f9b5ee6e_4_k_cu_070167e8_332574cuda3std6ranges3__45__cpo4swapE:
	.zero		1
.L_10:


//--------------------- .nv.constant0._ZN7cutlass13device_kernelINS_4gemm6kernel13GemmUniversalIN4cute5tupleIJiiiiEEENS1_10collective13CollectiveMmaINS1_35MainloopSm100TmaUmmaWarpSpecializedILi3ELi2ELi4ENS5_IJNS4_1CILi4EEENSA_ILi1EEESC_EEEEENS5_IJNSA_ILi128EEESF_SF_EEEfNS5_IJlSC_lEEEfSH_NS4_8TiledMMAINS4_8MMA_AtomIJNS4_23SM100_MMA_TF32_2x1SM_SSINS_10tfloat32_tESL_fLi128ELi128ELNS4_4UMMA5MajorE0ELSN_0ELNSM_7ScaleInE0ELSO_0EEEEEENS4_6LayoutINS5_IJSC_SC_SC_EEENS5_IJNSA_ILi0EEEST_ST_EEEEENS5_IJNS4_10UnderscoreESW_SW_EEEEENS4_18SM100_TMA_2SM_LOADENS4_14ComposedLayoutINS4_7SwizzleILi3ELi4ELi3EEENS4_18smem_ptr_flag_bitsILi32EEENSR_INS5_IJNSA_ILi8EEENSA_ILi32EEEEEENS5_IJS16_SC_EEEEEEEvNS4_8identityENS4_28SM100_TMA_2SM_LOAD_MULTICASTES1A_vS1B_EENS_8epilogue10collective18CollectiveEpilogueINS1E_23Sm100TmaWarpSpecializedILi4ELi2ELi16ELb1ELb0EEEJNS5_IJNSA_ILi64EEESF_SF_EEENS5_IJNSR_IS1J_SC_EENSR_INS5_IJNSA_ILi16EEENSA_ILi2EEEEEENS5_IJSC_S1J_EEEEEEEEfSH_fSH_NS1E_6fusion15FusionCallbacksIS1I_NS1S_17LinearCombinationIffffLNS_15FloatRoundStyleE2EEES1K_S1R_JEEENS4_5SM1004TMEM4LOAD26SM100_TMEM_LOAD_32dp32b16xENS4_13SM90_TMA_LOADENS10_INS11_ILi2ELi4ELi3EEES14_NSR_INS5_IJS15_S1M_EEENS5_IJS1M_SC_EEEEEEENS4_39AutoVectorizingCopyWithAssumedAlignmentILi128EEENS4_14SM90_TMA_STOREES27_S29_S29_EEEvvEEEEvNT_6ParamsE --------------------------
	.section	.nv.constant0._ZN7cutlass13device_kernelINS_4gemm6kernel13GemmUniversalIN4cute5tupleIJiiiiEEENS1_10collective13CollectiveMmaINS1_35MainloopSm100TmaUmmaWarpSpecializedILi3ELi2ELi4ENS5_IJNS4_1CILi4EEENSA_ILi1EEESC_EEEEENS5_IJNSA_ILi128EEESF_SF_EEEfNS5_IJlSC_lEEEfSH_NS4_8TiledMMAINS4_8MMA_AtomIJNS4_23SM100_MMA_TF32_2x1SM_SSINS_10tfloat32_tESL_fLi128ELi128ELNS4_4UMMA5MajorE0ELSN_0ELNSM_7ScaleInE0ELSO_0EEEEEENS4_6LayoutINS5_IJSC_SC_SC_EEENS5_IJNSA_ILi0EEEST_ST_EEEEENS5_IJNS4_10UnderscoreESW_SW_EEEEENS4_18SM100_TMA_2SM_LOADENS4_14ComposedLayoutINS4_7SwizzleILi3ELi4ELi3EEENS4_18smem_ptr_flag_bitsILi32EEENSR_INS5_IJNSA_ILi8EEENSA_ILi32EEEEEENS5_IJS16_SC_EEEEEEEvNS4_8identityENS4_28SM100_TMA_2SM_LOAD_MULTICASTES1A_vS1B_EENS_8epilogue10collective18CollectiveEpilogueINS1E_23Sm100TmaWarpSpecializedILi4ELi2ELi16ELb1ELb0EEEJNS5_IJNSA_ILi64EEESF_SF_EEENS5_IJNSR_IS1J_SC_EENSR_INS5_IJNSA_ILi16EEENSA_ILi2EEEEEENS5_IJSC_S1J_EEEEEEEEfSH_fSH_NS1E_6fusion15FusionCallbacksIS1I_NS1S_17LinearCombinationIffffLNS_15FloatRoundStyleE2EEES1K_S1R_JEEENS4_5SM1004TMEM4LOAD26SM100_TMEM_LOAD_32dp32b16xENS4_13SM90_TMA_LOADENS10_INS11_ILi2ELi4ELi3EEES14_NSR_INS5_IJS15_S1M_EEENS5_IJS1M_SC_EEEEEEENS4_39AutoVectorizingCopyWithAssumedAlignmentILi128EEENS4_14SM90_TMA_STOREES27_S29_S29_EEEvvEEEEvNT_6ParamsE,"a",@progbits
	.sectionflags	@""
	.align	4
.nv.constant0._ZN7cutlass13device_kernelINS_4gemm6kernel13GemmUniversalIN4cute5tupleIJiiiiEEENS1_10collective13CollectiveMmaINS1_35MainloopSm100TmaUmmaWarpSpecializedILi3ELi2ELi4ENS5_IJNS4_1CILi4EEENSA_ILi1EEESC_EEEEENS5_IJNSA_ILi128EEESF_SF_EEEfNS5_IJlSC_lEEEfSH_NS4_8TiledMMAINS4_8MMA_AtomIJNS4_23SM100_MMA_TF32_2x1SM_SSINS_10tfloat32_tESL_fLi128ELi128ELNS4_4UMMA5MajorE0ELSN_0ELNSM_7ScaleInE0ELSO_0EEEEEENS4_6LayoutINS5_IJSC_SC_SC_EEENS5_IJNSA_ILi0EEEST_ST_EEEEENS5_IJNS4_10UnderscoreESW_SW_EEEEENS4_18SM100_TMA_2SM_LOADENS4_14ComposedLayoutINS4_7SwizzleILi3ELi4ELi3EEENS4_18smem_ptr_flag_bitsILi32EEENSR_INS5_IJNSA_ILi8EEENSA_ILi32EEEEEENS5_IJS16_SC_EEEEEEEvNS4_8identityENS4_28SM100_TMA_2SM_LOAD_MULTICASTES1A_vS1B_EENS_8epilogue10collective18CollectiveEpilogueINS1E_23Sm100TmaWarpSpecializedILi4ELi2ELi16ELb1ELb0EEEJNS5_IJNSA_ILi64EEESF_SF_EEENS5_IJNSR_IS1J_SC_EENSR_INS5_IJNSA_ILi16EEENSA_ILi2EEEEEENS5_IJSC_S1J_EEEEEEEEfSH_fSH_NS1E_6fusion15FusionCallbacksIS1I_NS1S_17LinearCombinationIffffLNS_15FloatRoundStyleE2EEES1K_S1R_JEEENS4_5SM1004TMEM4LOAD26SM100_TMEM_LOAD_32dp32b16xENS4_13SM90_TMA_LOADENS10_INS11_ILi2ELi4ELi3EEES14_NSR_INS5_IJS15_S1M_EEENS5_IJS1M_SC_EEEEEEENS4_39AutoVectorizingCopyWithAssumedAlignmentILi128EEENS4_14SM90_TMA_STOREES27_S29_S29_EEEvvEEEEvNT_6ParamsE:
	.zero		2944


//--------------------- SYMBOLS --------------------------

	.type		.nv.reservedSmem.offset0,@object
	.size		.nv.reservedSmem.offset0,0x4
	.type		.nv.reservedSmem.cap,@object
	.size		.nv.reservedSmem.cap,0x4
	.type		__assertfail,@function
